	.target	sm_100a

	.elftype	@"ET_EXEC"


//--------------------- .note.nv.tkinfo           --------------------------
	.section	.note.nv.tkinfo,"",@"SHT_NOTE"
	.sectionflags	@"SHF_NOTE_NV_TKINFO"
	.tkinfo
        /*0018*/ 	.word	0x00000002
        /*0030*/ 	.string	""
        /*0030*/ 	.string	"ptxas"
        /*0030*/ 	.string	"Cuda compilation tools, release 13.0, V13.0.88"
        /*0030*/ 	.string	"Build cuda_13.0.r13.0/compiler.36424714_0"
        /*0030*/ 	.string	"-arch sm_100a -m 64 "



//--------------------- .note.nv.cuinfo           --------------------------
	.section	.note.nv.cuinfo,"",@"SHT_NOTE"
	.sectionflags	@"SHF_NOTE_NV_CUINFO"
        /*0018*/ 	.short	0x0002
        /*001a*/ 	.short	0x0064
        /*001c*/ 	.short	0x0082
	.zero		2


//--------------------- .nv.info                  --------------------------
	.section	.nv.info,"",@"SHT_CUDA_INFO"
	.align	4


	//----- nvinfo : EIATTR_REGCOUNT
	.align		4
        /*0000*/ 	.byte	0x04, 0x2f
        /*0002*/ 	.short	(.L_19 - .L_18)
	.align		4
.L_18:
        /*0004*/ 	.word	index@(_ZN7cutlass13device_kernelINS_4gemm6kernel13GemmUniversalIN4cute5tupleIJiiiiEEENS1_10collective13CollectiveMmaINS1_35MainloopSm100TmaUmmaWarpSpecializedILi12ELi2ELi2ENS5_IJNS4_1CILi2EEENSA_ILi1EEESC_EEEEENS5_IJNSA_ILi256EEENSA_ILi192EEENSA_ILi32EEEEEENS_10bfloat16_tENS5_IJlSC_lEEESJ_SK_NS4_8TiledMMAINS4_8MMA_AtomIJNS4_26SM100_MMA_F16BF16_2x1SM_SSISJ_SJ_fLi256ELi192ELNS4_4UMMA5MajorE0ELSP_0ELNSO_7ScaleInE0ELSQ_0EEEEEENS4_6LayoutINS5_IJSC_SC_SC_EEENS5_IJNSA_ILi0EEESV_SV_EEEEENS5_IJNS4_10UnderscoreESY_SY_EEEEENS4_18SM100_TMA_2SM_LOADENS4_14ComposedLayoutINS4_7SwizzleILi2ELi4ELi3EEENS4_18smem_ptr_flag_bitsILi16EEENST_INS5_IJNSA_ILi8EEESH_EEENS5_IJSH_SC_EEEEEEEvNS4_8identityES11_S1B_vS1C_EENS_8epilogue10collective18CollectiveEpilogueINS1E_23Sm100TmaWarpSpecializedILi3ELi2ELi64ELb1ELb0EEEJNS5_IJNSA_ILi128EEESG_SH_EEENS5_IJNST_IS1J_SC_EENST_INSA_ILi64EEESC_EEEEESJ_SK_SJ_SK_NS1E_6fusion15FusionCallbacksIS1I_NS1P_17LinearCombinationISJ_fSJ_fLNS_15FloatRoundStyleE2EEES1K_S1O_JEEENS4_5SM1004TMEM4LOAD26SM100_TMEM_LOAD_32dp32b64xENS4_13SM90_TMA_LOADENS12_INS13_ILi3ELi4ELi3EEES16_NST_INS5_IJS17_S1M_EEENS5_IJS1M_SC_EEEEEEENS4_39AutoVectorizingCopyWithAssumedAlignmentILi128EEENS4_14SM90_TMA_STOREES24_S26_S26_EEEvvEEEEvNT_6ParamsE)
        /*0008*/ 	.word	0x000000ba


	//----- nvinfo : EIATTR_FRAME_SIZE
	.align		4
.L_19:
        /*000c*/ 	.byte	0x04, 0x11
        /*000e*/ 	.short	(.L_21 - .L_20)
	.align		4
.L_20:
        /*0010*/ 	.word	index@($__internal_2_$__cuda_sm10x_tcgen05_guardrail_trap_unallocated_columns_being_dealloced)
        /*0014*/ 	.word	0x00000000


	//----- nvinfo : EIATTR_FRAME_SIZE
	.align		4
.L_21:
        /*0018*/ 	.byte	0x04, 0x11
        /*001a*/ 	.short	(.L_23 - .L_22)
	.align		4
.L_22:
        /*001c*/ 	.word	index@($__internal_1_$__cuda_sm10x_tcgen05_guardrail_trap_phase_invalid_during_alloc)
        /*0020*/ 	.word	0x00000000


	//----- nvinfo : EIATTR_FRAME_SIZE
	.align		4
.L_23:
        /*0024*/ 	.byte	0x04, 0x11
        /*0026*/ 	.short	(.L_25 - .L_24)
	.align		4
.L_24:
        /*0028*/ 	.word	index@($__internal_0_$__cuda_sm10x_tcgen05_guardrail_trap_col_being_dealloced_not_returned_by_alloc)
        /*002c*/ 	.word	0x00000000


	//----- nvinfo : EIATTR_FRAME_SIZE
	.align		4
.L_25:
        /*0030*/ 	.byte	0x04, 0x11
        /*0032*/ 	.short	(.L_27 - .L_26)
	.align		4
.L_26:
        /*0034*/ 	.word	index@(_ZN7cutlass13device_kernelINS_4gemm6kernel13GemmUniversalIN4cute5tupleIJiiiiEEENS1_10collective13CollectiveMmaINS1_35MainloopSm100TmaUmmaWarpSpecializedILi12ELi2ELi2ENS5_IJNS4_1CILi2EEENSA_ILi1EEESC_EEEEENS5_IJNSA_ILi256EEENSA_ILi192EEENSA_ILi32EEEEEENS_10bfloat16_tENS5_IJlSC_lEEESJ_SK_NS4_8TiledMMAINS4_8MMA_AtomIJNS4_26SM100_MMA_F16BF16_2x1SM_SSISJ_SJ_fLi256ELi192ELNS4_4UMMA5MajorE0ELSP_0ELNSO_7ScaleInE0ELSQ_0EEEEEENS4_6LayoutINS5_IJSC_SC_SC_EEENS5_IJNSA_ILi0EEESV_SV_EEEEENS5_IJNS4_10UnderscoreESY_SY_EEEEENS4_18SM100_TMA_2SM_LOADENS4_14ComposedLayoutINS4_7SwizzleILi2ELi4ELi3EEENS4_18smem_ptr_flag_bitsILi16EEENST_INS5_IJNSA_ILi8EEESH_EEENS5_IJSH_SC_EEEEEEEvNS4_8identityES11_S1B_vS1C_EENS_8epilogue10collective18CollectiveEpilogueINS1E_23Sm100TmaWarpSpecializedILi3ELi2ELi64ELb1ELb0EEEJNS5_IJNSA_ILi128EEESG_SH_EEENS5_IJNST_IS1J_SC_EENST_INSA_ILi64EEESC_EEEEESJ_SK_SJ_SK_NS1E_6fusion15FusionCallbacksIS1I_NS1P_17LinearCombinationISJ_fSJ_fLNS_15FloatRoundStyleE2EEES1K_S1O_JEEENS4_5SM1004TMEM4LOAD26SM100_TMEM_LOAD_32dp32b64xENS4_13SM90_TMA_LOADENS12_INS13_ILi3ELi4ELi3EEES16_NST_INS5_IJS17_S1M_EEENS5_IJS1M_SC_EEEEEEENS4_39AutoVectorizingCopyWithAssumedAlignmentILi128EEENS4_14SM90_TMA_STOREES24_S26_S26_EEEvvEEEEvNT_6ParamsE)
        /*0038*/ 	.word	0x00000000


	//----- nvinfo : EIATTR_MIN_STACK_SIZE
	.align		4
.L_27:
        /*003c*/ 	.byte	0x04, 0x12
        /*003e*/ 	.short	(.L_29 - .L_28)
	.align		4
.L_28:
        /*0040*/ 	.word	index@(_ZN7cutlass13device_kernelINS_4gemm6kernel13GemmUniversalIN4cute5tupleIJiiiiEEENS1_10collective13CollectiveMmaINS1_35MainloopSm100TmaUmmaWarpSpecializedILi12ELi2ELi2ENS5_IJNS4_1CILi2EEENSA_ILi1EEESC_EEEEENS5_IJNSA_ILi256EEENSA_ILi192EEENSA_ILi32EEEEEENS_10bfloat16_tENS5_IJlSC_lEEESJ_SK_NS4_8TiledMMAINS4_8MMA_AtomIJNS4_26SM100_MMA_F16BF16_2x1SM_SSISJ_SJ_fLi256ELi192ELNS4_4UMMA5MajorE0ELSP_0ELNSO_7ScaleInE0ELSQ_0EEEEEENS4_6LayoutINS5_IJSC_SC_SC_EEENS5_IJNSA_ILi0EEESV_SV_EEEEENS5_IJNS4_10UnderscoreESY_SY_EEEEENS4_18SM100_TMA_2SM_LOADENS4_14ComposedLayoutINS4_7SwizzleILi2ELi4ELi3EEENS4_18smem_ptr_flag_bitsILi16EEENST_INS5_IJNSA_ILi8EEESH_EEENS5_IJSH_SC_EEEEEEEvNS4_8identityES11_S1B_vS1C_EENS_8epilogue10collective18CollectiveEpilogueINS1E_23Sm100TmaWarpSpecializedILi3ELi2ELi64ELb1ELb0EEEJNS5_IJNSA_ILi128EEESG_SH_EEENS5_IJNST_IS1J_SC_EENST_INSA_ILi64EEESC_EEEEESJ_SK_SJ_SK_NS1E_6fusion15FusionCallbacksIS1I_NS1P_17LinearCombinationISJ_fSJ_fLNS_15FloatRoundStyleE2EEES1K_S1O_JEEENS4_5SM1004TMEM4LOAD26SM100_TMEM_LOAD_32dp32b64xENS4_13SM90_TMA_LOADENS12_INS13_ILi3ELi4ELi3EEES16_NST_INS5_IJS17_S1M_EEENS5_IJS1M_SC_EEEEEEENS4_39AutoVectorizingCopyWithAssumedAlignmentILi128EEENS4_14SM90_TMA_STOREES24_S26_S26_EEEvvEEEEvNT_6ParamsE)
        /*0044*/ 	.word	0x00000000
.L_29:


//--------------------- .nv.compat                --------------------------
	.section	.nv.compat,"",@"SHT_CUDA_COMPAT_INFO"
	.align	4
        /*0000*/ 	.byte	0x02, 0x09, 0x01, 0x00, 0x02, 0x02, 0x02, 0x00, 0x02, 0x05, 0x05, 0x00, 0x03, 0x07, 0x01, 0x01
        /*0010*/ 	.byte	0x02, 0x03, 0x01, 0x00, 0x02, 0x06, 0x01, 0x00, 0x04, 0x0b, 0x08, 0x00, 0x09, 0x00, 0x00, 0x00
        /*0020*/ 	.byte	0x00, 0x00, 0x00, 0x00


//--------------------- .nv.info._ZN7cutlass13device_kernelINS_4gemm6kernel13GemmUniversalIN4cute5tupleIJiiiiEEENS1_10collective13CollectiveMmaINS1_35MainloopSm100TmaUmmaWarpSpecializedILi12ELi2ELi2ENS5_IJNS4_1CILi2EEENSA_ILi1EEESC_EEEEENS5_IJNSA_ILi256EEENSA_ILi192EEENSA_ILi32EEEEEENS_10bfloat16_tENS5_IJlSC_lEEESJ_SK_NS4_8TiledMMAINS4_8MMA_AtomIJNS4_26SM100_MMA_F16BF16_2x1SM_SSISJ_SJ_fLi256ELi192ELNS4_4UMMA5MajorE0ELSP_0ELNSO_7ScaleInE0ELSQ_0EEEEEENS4_6LayoutINS5_IJSC_SC_SC_EEENS5_IJNSA_ILi0EEESV_SV_EEEEENS5_IJNS4_10UnderscoreESY_SY_EEEEENS4_18SM100_TMA_2SM_LOADENS4_14ComposedLayoutINS4_7SwizzleILi2ELi4ELi3EEENS4_18smem_ptr_flag_bitsILi16EEENST_INS5_IJNSA_ILi8EEESH_EEENS5_IJSH_SC_EEEEEEEvNS4_8identityES11_S1B_vS1C_EENS_8epilogue10collective18CollectiveEpilogueINS1E_23Sm100TmaWarpSpecializedILi3ELi2ELi64ELb1ELb0EEEJNS5_IJNSA_ILi128EEESG_SH_EEENS5_IJNST_IS1J_SC_EENST_INSA_ILi64EEESC_EEEEESJ_SK_SJ_SK_NS1E_6fusion15FusionCallbacksIS1I_NS1P_17LinearCombinationISJ_fSJ_fLNS_15FloatRoundStyleE2EEES1K_S1O_JEEENS4_5SM1004TMEM4LOAD26SM100_TMEM_LOAD_32dp32b64xENS4_13SM90_TMA_LOADENS12_INS13_ILi3ELi4ELi3EEES16_NST_INS5_IJS17_S1M_EEENS5_IJS1M_SC_EEEEEEENS4_39AutoVectorizingCopyWithAssumedAlignmentILi128EEENS4_14SM90_TMA_STOREES24_S26_S26_EEEvvEEEEvNT_6ParamsE --------------------------
	.section	.nv.info._ZN7cutlass13device_kernelINS_4gemm6kernel13GemmUniversalIN4cute5tupleIJiiiiEEENS1_10collective13CollectiveMmaINS1_35MainloopSm100TmaUmmaWarpSpecializedILi12ELi2ELi2ENS5_IJNS4_1CILi2EEENSA_ILi1EEESC_EEEEENS5_IJNSA_ILi256EEENSA_ILi192EEENSA_ILi32EEEEEENS_10bfloat16_tENS5_IJlSC_lEEESJ_SK_NS4_8TiledMMAINS4_8MMA_AtomIJNS4_26SM100_MMA_F16BF16_2x1SM_SSISJ_SJ_fLi256ELi192ELNS4_4UMMA5MajorE0ELSP_0ELNSO_7ScaleInE0ELSQ_0EEEEEENS4_6LayoutINS5_IJSC_SC_SC_EEENS5_IJNSA_ILi0EEESV_SV_EEEEENS5_IJNS4_10UnderscoreESY_SY_EEEEENS4_18SM100_TMA_2SM_LOADENS4_14ComposedLayoutINS4_7SwizzleILi2ELi4ELi3EEENS4_18smem_ptr_flag_bitsILi16EEENST_INS5_IJNSA_ILi8EEESH_EEENS5_IJSH_SC_EEEEEEEvNS4_8identityES11_S1B_vS1C_EENS_8epilogue10collective18CollectiveEpilogueINS1E_23Sm100TmaWarpSpecializedILi3ELi2ELi64ELb1ELb0EEEJNS5_IJNSA_ILi128EEESG_SH_EEENS5_IJNST_IS1J_SC_EENST_INSA_ILi64EEESC_EEEEESJ_SK_SJ_SK_NS1E_6fusion15FusionCallbacksIS1I_NS1P_17LinearCombinationISJ_fSJ_fLNS_15FloatRoundStyleE2EEES1K_S1O_JEEENS4_5SM1004TMEM4LOAD26SM100_TMEM_LOAD_32dp32b64xENS4_13SM90_TMA_LOADENS12_INS13_ILi3ELi4ELi3EEES16_NST_INS5_IJS17_S1M_EEENS5_IJS1M_SC_EEEEEEENS4_39AutoVectorizingCopyWithAssumedAlignmentILi128EEENS4_14SM90_TMA_STOREES24_S26_S26_EEEvvEEEEvNT_6ParamsE,"",@"SHT_CUDA_INFO"
	.sectionflags	@""
	.align	4


	//----- nvinfo : EIATTR_CUDA_API_VERSION
	.align		4
        /*0000*/ 	.byte	0x04, 0x37
        /*0002*/ 	.short	(.L_31 - .L_30)
.L_30:
        /*0004*/ 	.word	0x00000082


	//----- nvinfo : EIATTR_KPARAM_INFO
	.align		4
.L_31:
        /*0008*/ 	.byte	0x04, 0x17
        /*000a*/ 	.short	(.L_33 - .L_32)
.L_32:
        /*000c*/ 	.word	0x00000000
        /*0010*/ 	.short	0x0000
        /*0012*/ 	.short	0x0000
        /*0014*/ 	.byte	0x00, 0xf0, 0x01, 0x20


	//----- nvinfo : EIATTR_AT_ENTRY_FRAGMENTS
	.align		4
.L_33:
        /*0018*/ 	.byte	0x04, 0x4f
        /*001a*/ 	.short	(.L_35 - .L_34)


	//   ....[0]....
.L_34:
        /*001c*/ 	.word	0x00000007


	//----- nvinfo : EIATTR_RESERVED_SMEM_USED
	.align		4
.L_35:
        /*0020*/ 	.byte	0x01, 0x41
	.zero		2


	//----- nvinfo : EIATTR_SPARSE_MMA_MASK
	.align		4
        /*0024*/ 	.byte	0x03, 0x50
        /*0026*/ 	.short	0x0000


	//----- nvinfo : EIATTR_TCGEN05_2CTA_USED
	.align		4
        /*0028*/ 	.byte	0x01, 0x52
	.zero		2


	//----- nvinfo : EIATTR_MAXREG_COUNT
	.align		4
        /*002c*/ 	.byte	0x03, 0x1b
        /*002e*/ 	.short	0x00ff


	//----- nvinfo : EIATTR_NUM_BARRIERS
	.align		4
        /*0030*/ 	.byte	0x02, 0x4c
        /*0032*/ 	.byte	0x07
	.zero		1


	//----- nvinfo : EIATTR_EXTERNS
	.align		4
        /*0034*/ 	.byte	0x04, 0x0f
        /*0036*/ 	.short	(.L_37 - .L_36)


	//   ....[0]....
	.align		4
.L_36:
        /*0038*/ 	.word	index@(__assertfail)


	//----- nvinfo : EIATTR_MERCURY_ISA_VERSION
	.align		4
.L_37:
        /*003c*/ 	.byte	0x03, 0x5f
        /*003e*/ 	.short	0x0101


	//----- nvinfo : EIATTR_INT_WARP_WIDE_INSTR_OFFSETS
	.align		4
        /*0040*/ 	.byte	0x04, 0x31
        /*0042*/ 	.short	(.L_39 - .L_38)


	//   ....[0]....
.L_38:
        /*0044*/ 	.word	0x00000de0


	//   ....[1]....
        /*0048*/ 	.word	0x00000e80


	//   ....[2]....
        /*004c*/ 	.word	0x000021e0


	//   ....[3]....
        /*0050*/ 	.word	0x00004340


	//   ....[4]....
        /*0054*/ 	.word	0x00004360


	//   ....[5]....
        /*0058*/ 	.word	0x00004390


	//   ....[6]....
        /*005c*/ 	.word	0x00004cc0


	//   ....[7]....
        /*0060*/ 	.word	0x00004d30


	//   ....[8]....
        /*0064*/ 	.word	0x00004e30


	//   ....[9]....
        /*0068*/ 	.word	0x00004ec0


	//   ....[10]....
        /*006c*/ 	.word	0x000050a0


	//   ....[11]....
        /*0070*/ 	.word	0x00005200


	//----- nvinfo : EIATTR_COOP_GROUP_MASK_REGIDS
	.align		4
.L_39:
        /*0074*/ 	.byte	0x04, 0x29
        /*0076*/ 	.short	(.L_41 - .L_40)


	//   ....[0]....
.L_40:
        /*0078*/ 	.word	0xffffffff


	//   ....[1]....
        /*007c*/ 	.word	0xffffffff


	//   ....[2]....
        /*0080*/ 	.word	0xffffffff


	//   ....[3]....
        /*0084*/ 	.word	0xffffffff


	//   ....[4]....
        /*0088*/ 	.word	0xffffffff


	//   ....[5]....
        /*008c*/ 	.word	0xffffffff


	//   ....[6]....
        /*0090*/ 	.word	0xffffffff


	//   ....[7]....
        /*0094*/ 	.word	0xffffffff


	//   ....[8]....
        /*0098*/ 	.word	0xffffffff


	//   ....[9]....
        /*009c*/ 	.word	0xffffffff


	//   ....[10]....
        /*00a0*/ 	.word	0xffffffff


	//   ....[11]....
        /*00a4*/ 	.word	0xffffffff


	//   ....[12]....
        /*00a8*/ 	.word	0xffffffff


	//   ....[13]....
        /*00ac*/ 	.word	0xffffffff


	//----- nvinfo : EIATTR_COOP_GROUP_INSTR_OFFSETS
	.align		4
.L_41:
        /*00b0*/ 	.byte	0x04, 0x28
        /*00b2*/ 	.short	(.L_43 - .L_42)


	//   ....[0]....
.L_42:
        /*00b4*/ 	.word	0x000000c0


	//   ....[1]....
        /*00b8*/ 	.word	0x00000500


	//   ....[2]....
        /*00bc*/ 	.word	0x000007b0


	//   ....[3]....
        /*00c0*/ 	.word	0x00000920


	//   ....[4]....
        /*00c4*/ 	.word	0x00000a10


	//   ....[5]....
        /*00c8*/ 	.word	0x00000b70


	//   ....[6]....
        /*00cc*/ 	.word	0x00000cc0


	//   ....[7]....
        /*00d0*/ 	.word	0x00000f00


	//   ....[8]....
        /*00d4*/ 	.word	0x000020c0


	//   ....[9]....
        /*00d8*/ 	.word	0x00003320


	//   ....[10]....
        /*00dc*/ 	.word	0x000037f0


	//   ....[11]....
        /*00e0*/ 	.word	0x00003820


	//   ....[12]....
        /*00e4*/ 	.word	0x00004250


	//   ....[13]....
        /*00e8*/ 	.word	0x00004450


	//----- nvinfo : EIATTR_VRC_CTA_INIT_COUNT
	.align		4
.L_43:
        /*00ec*/ 	.byte	0x02, 0x4a
        /*00ee*/ 	.byte	0x80
	.zero		1


	//----- nvinfo : EIATTR_SYSCALL_OFFSETS
	.align		4
        /*00f0*/ 	.byte	0x04, 0x46
        /*00f2*/ 	.short	(.L_45 - .L_44)


	//   ....[0]....
.L_44:
        /*00f4*/ 	.word	0x00005c90


	//   ....[1]....
        /*00f8*/ 	.word	0x00005d80


	//   ....[2]....
        /*00fc*/ 	.word	0x00006700


	//   ....[3]....
        /*0100*/ 	.word	0x00007b60


	//   ....[4]....
        /*0104*/ 	.word	0x00008f90


	//----- nvinfo : EIATTR_MBARRIER_INSTR_OFFSETS
	.align		4
.L_45:
        /*0108*/ 	.byte	0x04, 0x39
        /*010a*/ 	.short	(.L_47 - .L_46)


	//   ....[0]....
.L_46:
        /*010c*/ 	.word	0x00000610
        /*0110*/ 	.word	0x000000ff
        /*0114*/ 	.word	0x00000000
        /*0118*/ 	.short	0x0100
        /*011a*/ 	.byte	0x05
	.zero		1


	//   ....[1]....
        /*011c*/ 	.word	0x00000620
        /*0120*/ 	.word	0x000000ff
        /*0124*/ 	.word	0x00000060
        /*0128*/ 	.short	0x0100
        /*012a*/ 	.byte	0x05
	.zero		1


	//   ....[2]....
        /*012c*/ 	.word	0x00000630
        /*0130*/ 	.word	0x000000ff
        /*0134*/ 	.word	0x00000008
        /*0138*/ 	.short	0x0100
        /*013a*/ 	.byte	0x05
	.zero		1


	//   ....[3]....
        /*013c*/ 	.word	0x00000640
        /*0140*/ 	.word	0x000000ff
        /*0144*/ 	.word	0x00000068
        /*0148*/ 	.short	0x0100
        /*014a*/ 	.byte	0x05
	.zero		1


	//   ....[4]....
        /*014c*/ 	.word	0x00000650
        /*0150*/ 	.word	0x000000ff
        /*0154*/ 	.word	0x00000010
        /*0158*/ 	.short	0x0100
        /*015a*/ 	.byte	0x05
	.zero		1


	//   ....[5]....
        /*015c*/ 	.word	0x00000660
        /*0160*/ 	.word	0x000000ff
        /*0164*/ 	.word	0x00000070
        /*0168*/ 	.short	0x0100
        /*016a*/ 	.byte	0x05
	.zero		1


	//   ....[6]....
        /*016c*/ 	.word	0x00000670
        /*0170*/ 	.word	0x000000ff
        /*0174*/ 	.word	0x00000018
        /*0178*/ 	.short	0x0100
        /*017a*/ 	.byte	0x05
	.zero		1


	//   ....[7]....
        /*017c*/ 	.word	0x00000680
        /*0180*/ 	.word	0x000000ff
        /*0184*/ 	.word	0x00000078
        /*0188*/ 	.short	0x0100
        /*018a*/ 	.byte	0x05
	.zero		1


	//   ....[8]....
        /*018c*/ 	.word	0x00000690
        /*0190*/ 	.word	0x000000ff
        /*0194*/ 	.word	0x00000020
        /*0198*/ 	.short	0x0100
        /*019a*/ 	.byte	0x05
	.zero		1


	//   ....[9]....
        /*019c*/ 	.word	0x000006a0
        /*01a0*/ 	.word	0x000000ff
        /*01a4*/ 	.word	0x00000080
        /*01a8*/ 	.short	0x0100
        /*01aa*/ 	.byte	0x05
	.zero		1


	//   ....[10]....
        /*01ac*/ 	.word	0x000006b0
        /*01b0*/ 	.word	0x000000ff
        /*01b4*/ 	.word	0x00000028
        /*01b8*/ 	.short	0x0100
        /*01ba*/ 	.byte	0x05
	.zero		1


	//   ....[11]....
        /*01bc*/ 	.word	0x000006c0
        /*01c0*/ 	.word	0x000000ff
        /*01c4*/ 	.word	0x00000088
        /*01c8*/ 	.short	0x0100
        /*01ca*/ 	.byte	0x05
	.zero		1


	//   ....[12]....
        /*01cc*/ 	.word	0x000006d0
        /*01d0*/ 	.word	0x000000ff
        /*01d4*/ 	.word	0x00000030
        /*01d8*/ 	.short	0x0100
        /*01da*/ 	.byte	0x05
	.zero		1


	//   ....[13]....
        /*01dc*/ 	.word	0x000006e0
        /*01e0*/ 	.word	0x000000ff
        /*01e4*/ 	.word	0x00000090
        /*01e8*/ 	.short	0x0100
        /*01ea*/ 	.byte	0x05
	.zero		1


	//   ....[14]....
        /*01ec*/ 	.word	0x000006f0
        /*01f0*/ 	.word	0x000000ff
        /*01f4*/ 	.word	0x00000038
        /*01f8*/ 	.short	0x0100
        /*01fa*/ 	.byte	0x05
	.zero		1


	//   ....[15]....
        /*01fc*/ 	.word	0x00000700
        /*0200*/ 	.word	0x000000ff
        /*0204*/ 	.word	0x00000098
        /*0208*/ 	.short	0x0100
        /*020a*/ 	.byte	0x05
	.zero		1


	//   ....[16]....
        /*020c*/ 	.word	0x00000710
        /*0210*/ 	.word	0x000000ff
        /*0214*/ 	.word	0x00000040
        /*0218*/ 	.short	0x0100
        /*021a*/ 	.byte	0x05
	.zero		1


	//   ....[17]....
        /*021c*/ 	.word	0x00000720
        /*0220*/ 	.word	0x000000ff
        /*0224*/ 	.word	0x000000a0
        /*0228*/ 	.short	0x0100
        /*022a*/ 	.byte	0x05
	.zero		1


	//   ....[18]....
        /*022c*/ 	.word	0x00000730
        /*0230*/ 	.word	0x000000ff
        /*0234*/ 	.word	0x00000048
        /*0238*/ 	.short	0x0100
        /*023a*/ 	.byte	0x05
	.zero		1


	//   ....[19]....
        /*023c*/ 	.word	0x00000740
        /*0240*/ 	.word	0x000000ff
        /*0244*/ 	.word	0x000000a8
        /*0248*/ 	.short	0x0100
        /*024a*/ 	.byte	0x05
	.zero		1


	//   ....[20]....
        /*024c*/ 	.word	0x00000750
        /*0250*/ 	.word	0x000000ff
        /*0254*/ 	.word	0x00000050
        /*0258*/ 	.short	0x0100
        /*025a*/ 	.byte	0x05
	.zero		1


	//   ....[21]....
        /*025c*/ 	.word	0x00000760
        /*0260*/ 	.word	0x000000ff
        /*0264*/ 	.word	0x000000b0
        /*0268*/ 	.short	0x0100
        /*026a*/ 	.byte	0x05
	.zero		1


	//   ....[22]....
        /*026c*/ 	.word	0x00000770
        /*0270*/ 	.word	0x000000ff
        /*0274*/ 	.word	0x00000058
        /*0278*/ 	.short	0x0100
        /*027a*/ 	.byte	0x05
	.zero		1


	//   ....[23]....
        /*027c*/ 	.word	0x00000780
        /*0280*/ 	.word	0x000000ff
        /*0284*/ 	.word	0x000000b8
        /*0288*/ 	.short	0x0100
        /*028a*/ 	.byte	0x05
	.zero		1


	//   ....[24]....
        /*028c*/ 	.word	0x000008b0
        /*0290*/ 	.word	0x000000ff
        /*0294*/ 	.word	0x000000c0
        /*0298*/ 	.short	0x0100
        /*029a*/ 	.byte	0x06
	.zero		1


	//   ....[25]....
        /*029c*/ 	.word	0x000008c0
        /*02a0*/ 	.word	0x000000ff
        /*02a4*/ 	.word	0x000000d8
        /*02a8*/ 	.short	0x0100
        /*02aa*/ 	.byte	0x06
	.zero		1


	//   ....[26]....
        /*02ac*/ 	.word	0x000008d0
        /*02b0*/ 	.word	0x000000ff
        /*02b4*/ 	.word	0x000000c8
        /*02b8*/ 	.short	0x0100
        /*02ba*/ 	.byte	0x06
	.zero		1


	//   ....[27]....
        /*02bc*/ 	.word	0x000008e0
        /*02c0*/ 	.word	0x000000ff
        /*02c4*/ 	.word	0x000000e0
        /*02c8*/ 	.short	0x0100
        /*02ca*/ 	.byte	0x06
	.zero		1


	//   ....[28]....
        /*02cc*/ 	.word	0x000008f0
        /*02d0*/ 	.word	0x000000ff
        /*02d4*/ 	.word	0x000000d0
        /*02d8*/ 	.short	0x0100
        /*02da*/ 	.byte	0x06
	.zero		1


	//   ....[29]....
        /*02dc*/ 	.word	0x00000900
        /*02e0*/ 	.word	0x000000ff
        /*02e4*/ 	.word	0x000000e8
        /*02e8*/ 	.short	0x0100
        /*02ea*/ 	.byte	0x06
	.zero		1


	//   ....[30]....
        /*02ec*/ 	.word	0x000009e0
        /*02f0*/ 	.word	0x000000ff
        /*02f4*/ 	.word	0x000000f0
        /*02f8*/ 	.short	0x0100
        /*02fa*/ 	.byte	0x05
	.zero		1


	//   ....[31]....
        /*02fc*/ 	.word	0x000009f0
        /*0300*/ 	.word	0x000000ff
        /*0304*/ 	.word	0x000000f8
        /*0308*/ 	.short	0x0100
        /*030a*/ 	.byte	0x05
	.zero		1


	//   ....[32]....
        /*030c*/ 	.word	0x00000b20
        /*0310*/ 	.word	0x000000ff
        /*0314*/ 	.word	0x00000100
        /*0318*/ 	.short	0x0100
        /*031a*/ 	.byte	0x05
	.zero		1


	//   ....[33]....
        /*031c*/ 	.word	0x00000b30
        /*0320*/ 	.word	0x000000ff
        /*0324*/ 	.word	0x00000110
        /*0328*/ 	.short	0x0100
        /*032a*/ 	.byte	0x05
	.zero		1


	//   ....[34]....
        /*032c*/ 	.word	0x00000b40
        /*0330*/ 	.word	0x000000ff
        /*0334*/ 	.word	0x00000108
        /*0338*/ 	.short	0x0100
        /*033a*/ 	.byte	0x05
	.zero		1


	//   ....[35]....
        /*033c*/ 	.word	0x00000b50
        /*0340*/ 	.word	0x000000ff
        /*0344*/ 	.word	0x00000118
        /*0348*/ 	.short	0x0100
        /*034a*/ 	.byte	0x05
	.zero		1


	//   ....[36]....
        /*034c*/ 	.word	0x00000c70
        /*0350*/ 	.word	0x000000ff
        /*0354*/ 	.word	0x00000120
        /*0358*/ 	.short	0x0100
        /*035a*/ 	.byte	0x06
	.zero		1


	//   ....[37]....
        /*035c*/ 	.word	0x00000c80
        /*0360*/ 	.word	0x000000ff
        /*0364*/ 	.word	0x00000130
        /*0368*/ 	.short	0x0100
        /*036a*/ 	.byte	0x06
	.zero		1


	//   ....[38]....
        /*036c*/ 	.word	0x00000c90
        /*0370*/ 	.word	0x000000ff
        /*0374*/ 	.word	0x00000128
        /*0378*/ 	.short	0x0100
        /*037a*/ 	.byte	0x06
	.zero		1


	//   ....[39]....
        /*037c*/ 	.word	0x00000ca0
        /*0380*/ 	.word	0x000000ff
        /*0384*/ 	.word	0x00000138
        /*0388*/ 	.short	0x0100
        /*038a*/ 	.byte	0x06
	.zero		1


	//   ....[40]....
        /*038c*/ 	.word	0x00000d90
        /*0390*/ 	.word	0x000000ff
        /*0394*/ 	.word	0x00000140
        /*0398*/ 	.short	0x0100
        /*039a*/ 	.byte	0x05
	.zero		1


	//   ....[41]....
        /*039c*/ 	.word	0x00000da0
        /*03a0*/ 	.word	0x000000ff
        /*03a4*/ 	.word	0x00000150
        /*03a8*/ 	.short	0x0100
        /*03aa*/ 	.byte	0x05
	.zero		1


	//   ....[42]....
        /*03ac*/ 	.word	0x00000db0
        /*03b0*/ 	.word	0x000000ff
        /*03b4*/ 	.word	0x00000148
        /*03b8*/ 	.short	0x0100
        /*03ba*/ 	.byte	0x05
	.zero		1


	//   ....[43]....
        /*03bc*/ 	.word	0x00000dc0
        /*03c0*/ 	.word	0x000000ff
        /*03c4*/ 	.word	0x00000158
        /*03c8*/ 	.short	0x0100
        /*03ca*/ 	.byte	0x05
	.zero		1


	//   ....[44]....
        /*03cc*/ 	.word	0x00000eb0
        /*03d0*/ 	.word	0x000000ff
        /*03d4*/ 	.word	0x00000160
        /*03d8*/ 	.short	0x0100
        /*03da*/ 	.byte	0x04
	.zero		1


	//   ....[45]....
        /*03dc*/ 	.word	0x000018c0
        /*03e0*/ 	.word	0x00000003
        /*03e4*/ 	.word	0x00000150
        /*03e8*/ 	.short	0x010a
        /*03ea*/ 	.byte	0xff
	.zero		1


	//   ....[46]....
        /*03ec*/ 	.word	0x000018f0
        /*03f0*/ 	.word	0x00000003
        /*03f4*/ 	.word	0x00000140
        /*03f8*/ 	.short	0x0101
        /*03fa*/ 	.byte	0xff
	.zero		1


	//   ....[47]....
        /*03fc*/ 	.word	0x00001a00
        /*0400*/ 	.word	0x000000ff
        /*0404*/ 	.word	0x00000060
        /*0408*/ 	.short	0x010a
        /*040a*/ 	.byte	0x05
	.zero		1


	//   ....[48]....
        /*040c*/ 	.word	0x00001ac0
        /*0410*/ 	.word	0x000000ff
        /*0414*/ 	.word	0x00000060
        /*0418*/ 	.short	0x010a
        /*041a*/ 	.byte	0x21
	.zero		1


	//   ....[49]....
        /*041c*/ 	.word	0x00001c70
        /*0420*/ 	.word	0x000000ff
        /*0424*/ 	.word	0x00000060
        /*0428*/ 	.short	0x010a
        /*042a*/ 	.byte	0x08
	.zero		1


	//   ....[50]....
        /*042c*/ 	.word	0x00001d70
        /*0430*/ 	.word	0x000000ff
        /*0434*/ 	.word	0x000000f8
        /*0438*/ 	.short	0x0101
        /*043a*/ 	.byte	0x04
	.zero		1


	//   ....[51]....
        /*043c*/ 	.word	0x00001d90
        /*0440*/ 	.word	0x000000ff
        /*0444*/ 	.word	0x00000060
        /*0448*/ 	.short	0x010a
        /*044a*/ 	.byte	0x05
	.zero		1


	//   ....[52]....
        /*044c*/ 	.word	0x00001e10
        /*0450*/ 	.word	0x000000ff
        /*0454*/ 	.word	0x00000060
        /*0458*/ 	.short	0x010a
        /*045a*/ 	.byte	0x11
	.zero		1


	//   ....[53]....
        /*045c*/ 	.word	0x00001fa0
        /*0460*/ 	.word	0x000000ff
        /*0464*/ 	.word	0x00000060
        /*0468*/ 	.short	0x010a
        /*046a*/ 	.byte	0x08
	.zero		1


	//   ....[54]....
        /*046c*/ 	.word	0x000020f0
        /*0470*/ 	.word	0x00000002
        /*0474*/ 	.word	0x00000100
        /*0478*/ 	.short	0x010a
        /*047a*/ 	.byte	0xff
	.zero		1


	//   ....[55]....
        /*047c*/ 	.word	0x000021b0
        /*0480*/ 	.word	0x00000002
        /*0484*/ 	.word	0x00000000
        /*0488*/ 	.short	0x0101
        /*048a*/ 	.byte	0xff
	.zero		1


	//   ....[56]....
        /*048c*/ 	.word	0x00002710
        /*0490*/ 	.word	0x000000ff
        /*0494*/ 	.word	0x00000000
        /*0498*/ 	.short	0x010a
        /*049a*/ 	.byte	0x05
	.zero		1


	//   ....[57]....
        /*049c*/ 	.word	0x000027a0
        /*04a0*/ 	.word	0x000000ff
        /*04a4*/ 	.word	0x00000000
        /*04a8*/ 	.short	0x010a
        /*04aa*/ 	.byte	0x05
	.zero		1


	//   ....[58]....
        /*04ac*/ 	.word	0x00002830
        /*04b0*/ 	.word	0x000000ff
        /*04b4*/ 	.word	0x00000000
        /*04b8*/ 	.short	0x010a
        /*04ba*/ 	.byte	0x05
	.zero		1


	//   ....[59]....
        /*04bc*/ 	.word	0x000028c0
        /*04c0*/ 	.word	0x000000ff
        /*04c4*/ 	.word	0x00000000
        /*04c8*/ 	.short	0x010a
        /*04ca*/ 	.byte	0x05
	.zero		1


	//   ....[60]....
        /*04cc*/ 	.word	0x00002950
        /*04d0*/ 	.word	0x000000ff
        /*04d4*/ 	.word	0x00000000
        /*04d8*/ 	.short	0x010a
        /*04da*/ 	.byte	0x05
	.zero		1


	//   ....[61]....
        /*04dc*/ 	.word	0x000029e0
        /*04e0*/ 	.word	0x000000ff
        /*04e4*/ 	.word	0x00000000
        /*04e8*/ 	.short	0x010a
        /*04ea*/ 	.byte	0x05
	.zero		1


	//   ....[62]....
        /*04ec*/ 	.word	0x00002a70
        /*04f0*/ 	.word	0x000000ff
        /*04f4*/ 	.word	0x00000000
        /*04f8*/ 	.short	0x010a
        /*04fa*/ 	.byte	0x05
	.zero		1


	//   ....[63]....
        /*04fc*/ 	.word	0x00002b00
        /*0500*/ 	.word	0x000000ff
        /*0504*/ 	.word	0x00000000
        /*0508*/ 	.short	0x010a
        /*050a*/ 	.byte	0x05
	.zero		1


	//   ....[64]....
        /*050c*/ 	.word	0x00002b90
        /*0510*/ 	.word	0x000000ff
        /*0514*/ 	.word	0x00000000
        /*0518*/ 	.short	0x010a
        /*051a*/ 	.byte	0x05
	.zero		1


	//   ....[65]....
        /*051c*/ 	.word	0x00002c20
        /*0520*/ 	.word	0x000000ff
        /*0524*/ 	.word	0x00000000
        /*0528*/ 	.short	0x010a
        /*052a*/ 	.byte	0x05
	.zero		1


	//   ....[66]....
        /*052c*/ 	.word	0x00002cb0
        /*0530*/ 	.word	0x000000ff
        /*0534*/ 	.word	0x00000000
        /*0538*/ 	.short	0x010a
        /*053a*/ 	.byte	0x05
	.zero		1


	//   ....[67]....
        /*053c*/ 	.word	0x00002d50
        /*0540*/ 	.word	0x00000000
        /*0544*/ 	.word	0x00000000
        /*0548*/ 	.short	0x010a
        /*054a*/ 	.byte	0xff
	.zero		1


	//   ....[68]....
        /*054c*/ 	.word	0x00002e80
        /*0550*/ 	.word	0x00000000
        /*0554*/ 	.word	0x00000140
        /*0558*/ 	.short	0x010a
        /*055a*/ 	.byte	0xff
	.zero		1


	//   ....[69]....
        /*055c*/ 	.word	0x00002ef0
        /*0560*/ 	.word	0x00000004
        /*0564*/ 	.word	0x00000000
        /*0568*/ 	.short	0x0101
        /*056a*/ 	.byte	0xff
	.zero		1


	//   ....[70]....
        /*056c*/ 	.word	0x00002f10
        /*0570*/ 	.word	0x000000ff
        /*0574*/ 	.word	0x00000110
        /*0578*/ 	.short	0x010a
        /*057a*/ 	.byte	0x05
	.zero		1


	//   ....[71]....
        /*057c*/ 	.word	0x00003030
        /*0580*/ 	.word	0x00000000
        /*0584*/ 	.word	0x00000100
        /*0588*/ 	.short	0x010a
        /*058a*/ 	.byte	0xff
	.zero		1


	//   ....[72]....
        /*058c*/ 	.word	0x00003130
        /*0590*/ 	.word	0x00000000
        /*0594*/ 	.word	0x00000000
        /*0598*/ 	.short	0x0101
        /*059a*/ 	.byte	0xff
	.zero		1


	//   ....[73]....
        /*059c*/ 	.word	0x000031c0
        /*05a0*/ 	.word	0x000000ff
        /*05a4*/ 	.word	0x00000110
        /*05a8*/ 	.short	0x0106
        /*05aa*/ 	.byte	0x05
	.zero		1


	//   ....[74]....
        /*05ac*/ 	.word	0x000031e0
        /*05b0*/ 	.word	0x000000ff
        /*05b4*/ 	.word	0x00000110
        /*05b8*/ 	.short	0x010a
        /*05ba*/ 	.byte	0x05
	.zero		1


	//   ....[75]....
        /*05bc*/ 	.word	0x00003270
        /*05c0*/ 	.word	0x000000ff
        /*05c4*/ 	.word	0x00000110
        /*05c8*/ 	.short	0x0106
        /*05ca*/ 	.byte	0x04
	.zero		1


	//   ....[76]....
        /*05cc*/ 	.word	0x000032b0
        /*05d0*/ 	.word	0x00000000
        /*05d4*/ 	.word	0x00000110
        /*05d8*/ 	.short	0x010a
        /*05da*/ 	.byte	0xff
	.zero		1


	//   ....[77]....
        /*05dc*/ 	.word	0x000034f0
        /*05e0*/ 	.word	0x000000ff
        /*05e4*/ 	.word	0x00000008
        /*05e8*/ 	.short	0x010a
        /*05ea*/ 	.byte	0x04
	.zero		1


	//   ....[78]....
        /*05ec*/ 	.word	0x00003510
        /*05f0*/ 	.word	0x000000ff
        /*05f4*/ 	.word	0x00000008
        /*05f8*/ 	.short	0x010a
        /*05fa*/ 	.byte	0x04
	.zero		1


	//   ....[79]....
        /*05fc*/ 	.word	0x000036a0
        /*0600*/ 	.word	0x000000ff
        /*0604*/ 	.word	0x00000008
        /*0608*/ 	.short	0x010a
        /*060a*/ 	.byte	0x04
	.zero		1


	//   ....[80]....
        /*060c*/ 	.word	0x000036c0
        /*0610*/ 	.word	0x000000ff
        /*0614*/ 	.word	0x00000008
        /*0618*/ 	.short	0x010a
        /*061a*/ 	.byte	0x04
	.zero		1


	//   ....[81]....
        /*061c*/ 	.word	0x00003780
        /*0620*/ 	.word	0x000000ff
        /*0624*/ 	.word	0x00000000
        /*0628*/ 	.short	0x0101
        /*062a*/ 	.byte	0x05
	.zero		1


	//   ....[82]....
        /*062c*/ 	.word	0x00003a80
        /*0630*/ 	.word	0x00000000
        /*0634*/ 	.word	0x00000100
        /*0638*/ 	.short	0x010a
        /*063a*/ 	.byte	0xff
	.zero		1


	//   ....[83]....
        /*063c*/ 	.word	0x00003b40
        /*0640*/ 	.word	0x00000000
        /*0644*/ 	.word	0x00000000
        /*0648*/ 	.short	0x0101
        /*064a*/ 	.byte	0xff
	.zero		1


	//   ....[84]....
        /*064c*/ 	.word	0x00003c00
        /*0650*/ 	.word	0x000000ff
        /*0654*/ 	.word	0x00000000
        /*0658*/ 	.short	0x010a
        /*065a*/ 	.byte	0x05
	.zero		1


	//   ....[85]....
        /*065c*/ 	.word	0x00003c10
        /*0660*/ 	.word	0x000000ff
        /*0664*/ 	.word	0x00000130
        /*0668*/ 	.short	0x010a
        /*066a*/ 	.byte	0x13
	.zero		1


	//   ....[86]....
        /*066c*/ 	.word	0x00003cc0
        /*0670*/ 	.word	0x000000ff
        /*0674*/ 	.word	0x00000000
        /*0678*/ 	.short	0x010a
        /*067a*/ 	.byte	0x07
	.zero		1


	//   ....[87]....
        /*067c*/ 	.word	0x00003e00
        /*0680*/ 	.word	0x000000ff
        /*0684*/ 	.word	0x00000000
        /*0688*/ 	.short	0x010a
        /*068a*/ 	.byte	0x1a
	.zero		1


	//   ....[88]....
        /*068c*/ 	.word	0x00004050
        /*0690*/ 	.word	0x000000ff
        /*0694*/ 	.word	0x00000000
        /*0698*/ 	.short	0x010a
        /*069a*/ 	.byte	0x05
	.zero		1


	//   ....[89]....
        /*069c*/ 	.word	0x000040f0
        /*06a0*/ 	.word	0x00000000
        /*06a4*/ 	.word	0x00000000
        /*06a8*/ 	.short	0x010a
        /*06aa*/ 	.byte	0xff
	.zero		1


	//   ....[90]....
        /*06ac*/ 	.word	0x00004130
        /*06b0*/ 	.word	0x00000000
        /*06b4*/ 	.word	0x00000000
        /*06b8*/ 	.short	0x010a
        /*06ba*/ 	.byte	0xff
	.zero		1


	//   ....[91]....
        /*06bc*/ 	.word	0x000041a0
        /*06c0*/ 	.word	0x000000ff
        /*06c4*/ 	.word	0x00000000
        /*06c8*/ 	.short	0x0101
        /*06ca*/ 	.byte	0x05
	.zero		1


	//   ....[92]....
        /*06cc*/ 	.word	0x000041e0
        /*06d0*/ 	.word	0x000000ff
        /*06d4*/ 	.word	0x00000160
        /*06d8*/ 	.short	0x010a
        /*06da*/ 	.byte	0x0b
	.zero		1


	//   ....[93]....
        /*06dc*/ 	.word	0x00004240
        /*06e0*/ 	.word	0x000000ff
        /*06e4*/ 	.word	0x00000000
        /*06e8*/ 	.short	0x0101
        /*06ea*/ 	.byte	0x05
	.zero		1


	//   ....[94]....
        /*06ec*/ 	.word	0x00004670
        /*06f0*/ 	.word	0x00000000
        /*06f4*/ 	.word	0x00000100
        /*06f8*/ 	.short	0x010a
        /*06fa*/ 	.byte	0xff
	.zero		1


	//   ....[95]....
        /*06fc*/ 	.word	0x00004730
        /*0700*/ 	.word	0x00000000
        /*0704*/ 	.word	0x00000000
        /*0708*/ 	.short	0x0101
        /*070a*/ 	.byte	0xff
	.zero		1


	//   ....[96]....
        /*070c*/ 	.word	0x00004a50
        /*0710*/ 	.word	0x000000ff
        /*0714*/ 	.word	0x000000f8
        /*0718*/ 	.short	0x010a
        /*071a*/ 	.byte	0x06
	.zero		1


	//   ....[97]....
        /*071c*/ 	.word	0x00004c40
        /*0720*/ 	.word	0x000000ff
        /*0724*/ 	.word	0x000000d8
        /*0728*/ 	.short	0x010a
        /*072a*/ 	.byte	0x06
	.zero		1


	//   ....[98]....
        /*072c*/ 	.word	0x00004dd0
        /*0730*/ 	.word	0x000000ff
        /*0734*/ 	.word	0x000000c0
        /*0738*/ 	.short	0x010b
        /*073a*/ 	.byte	0x06
	.zero		1


	//   ....[99]....
        /*073c*/ 	.word	0x00004de0
        /*0740*/ 	.word	0x000000ff
        /*0744*/ 	.word	0x00000000
        /*0748*/ 	.short	0x0101
        /*074a*/ 	.byte	0x08
	.zero		1


	//   ....[100]....
        /*074c*/ 	.word	0x00004df0
        /*0750*/ 	.word	0x000000ff
        /*0754*/ 	.word	0x000000e0
        /*0758*/ 	.short	0x010a
        /*075a*/ 	.byte	0x06
	.zero		1


	//   ....[101]....
        /*075c*/ 	.word	0x00004f90
        /*0760*/ 	.word	0x000000ff
        /*0764*/ 	.word	0x000000c8
        /*0768*/ 	.short	0x010b
        /*076a*/ 	.byte	0x06
	.zero		1


	//   ....[102]....
        /*076c*/ 	.word	0x00005000
        /*0770*/ 	.word	0x000000ff
        /*0774*/ 	.word	0x00000000
        /*0778*/ 	.short	0x0101
        /*077a*/ 	.byte	0x08
	.zero		1


	//   ....[103]....
        /*077c*/ 	.word	0x00005030
        /*0780*/ 	.word	0x000000ff
        /*0784*/ 	.word	0x000000e8
        /*0788*/ 	.short	0x010a
        /*078a*/ 	.byte	0x06
	.zero		1


	//   ....[104]....
        /*078c*/ 	.word	0x00005240
        /*0790*/ 	.word	0x000000ff
        /*0794*/ 	.word	0x000000d0
        /*0798*/ 	.short	0x010b
        /*079a*/ 	.byte	0x06
	.zero		1


	//   ....[105]....
        /*079c*/ 	.word	0x00005260
        /*07a0*/ 	.word	0x000000ff
        /*07a4*/ 	.word	0x00000000
        /*07a8*/ 	.short	0x0101
        /*07aa*/ 	.byte	0x07
	.zero		1


	//   ....[106]....
        /*07ac*/ 	.word	0x00005290
        /*07b0*/ 	.word	0x000000ff
        /*07b4*/ 	.word	0x000000d8
        /*07b8*/ 	.short	0x010a
        /*07ba*/ 	.byte	0x06
	.zero		1


	//   ....[107]....
        /*07bc*/ 	.word	0x000052b0
        /*07c0*/ 	.word	0x000000ff
        /*07c4*/ 	.word	0x000000e0
        /*07c8*/ 	.short	0x010a
        /*07ca*/ 	.byte	0x06
	.zero		1


	//   ....[108]....
        /*07cc*/ 	.word	0x000052f0
        /*07d0*/ 	.word	0x00000000
        /*07d4*/ 	.word	0x000000e8
        /*07d8*/ 	.short	0x010a
        /*07da*/ 	.byte	0xff
	.zero		1


	//   ....[109]....
        /*07dc*/ 	.word	0x00005650
        /*07e0*/ 	.word	0x00000000
        /*07e4*/ 	.word	0x00000100
        /*07e8*/ 	.short	0x010a
        /*07ea*/ 	.byte	0xff
	.zero		1


	//   ....[110]....
        /*07ec*/ 	.word	0x00005760
        /*07f0*/ 	.word	0x00000000
        /*07f4*/ 	.word	0x00000000
        /*07f8*/ 	.short	0x0101
        /*07fa*/ 	.byte	0xff
	.zero		1


	//   ....[111]....
        /*07fc*/ 	.word	0x00006210
        /*0800*/ 	.word	0x000000ff
        /*0804*/ 	.word	0x000000c0
        /*0808*/ 	.short	0x010a
        /*080a*/ 	.byte	0x30
	.zero		1


	//   ....[112]....
        /*080c*/ 	.word	0x000062f0
        /*0810*/ 	.word	0x000000b7
        /*0814*/ 	.word	0x00000120
        /*0818*/ 	.short	0x010a
        /*081a*/ 	.byte	0xff
	.zero		1


	//   ....[113]....
        /*081c*/ 	.word	0x000064b0
        /*0820*/ 	.word	0x000000ff
        /*0824*/ 	.word	0x000000c0
        /*0828*/ 	.short	0x010a
        /*082a*/ 	.byte	0x30
	.zero		1


	//   ....[114]....
        /*082c*/ 	.word	0x000065e0
        /*0830*/ 	.word	0x000000b7
        /*0834*/ 	.word	0x00000120
        /*0838*/ 	.short	0x010a
        /*083a*/ 	.byte	0xff
	.zero		1


	//   ....[115]....
        /*083c*/ 	.word	0x00007800
        /*0840*/ 	.word	0x00000000
        /*0844*/ 	.word	0x00000000
        /*0848*/ 	.short	0x0101
        /*084a*/ 	.byte	0xff
	.zero		1


	//   ....[116]....
        /*084c*/ 	.word	0x00007810
        /*0850*/ 	.word	0x00000003
        /*0854*/ 	.word	0x000000c0
        /*0858*/ 	.short	0x010a
        /*085a*/ 	.byte	0xff
	.zero		1


	//   ....[117]....
        /*085c*/ 	.word	0x000078f0
        /*0860*/ 	.word	0x00000003
        /*0864*/ 	.word	0x000000c0
        /*0868*/ 	.short	0x010a
        /*086a*/ 	.byte	0xff
	.zero		1


	//   ....[118]....
        /*086c*/ 	.word	0x00008c40
        /*0870*/ 	.word	0x00000000
        /*0874*/ 	.word	0x00000000
        /*0878*/ 	.short	0x0101
        /*087a*/ 	.byte	0xff
	.zero		1


	//   ....[119]....
        /*087c*/ 	.word	0x00008c50
        /*0880*/ 	.word	0x00000004
        /*0884*/ 	.word	0x000000c0
        /*0888*/ 	.short	0x010a
        /*088a*/ 	.byte	0xff
	.zero		1


	//   ....[120]....
        /*088c*/ 	.word	0x00008d30
        /*0890*/ 	.word	0x00000004
        /*0894*/ 	.word	0x000000c0
        /*0898*/ 	.short	0x010a
        /*089a*/ 	.byte	0xff
	.zero		1


	//   ....[121]....
        /*089c*/ 	.word	0x000091c0
        /*08a0*/ 	.word	0x000000b7
        /*08a4*/ 	.word	0x00000000
        /*08a8*/ 	.short	0x0101
        /*08aa*/ 	.byte	0xff
	.zero		1


	//   ....[122]....
        /*08ac*/ 	.word	0x0000a0b0
        /*08b0*/ 	.word	0x00000000
        /*08b4*/ 	.word	0x00000000
        /*08b8*/ 	.short	0x0101
        /*08ba*/ 	.byte	0xff
	.zero		1


	//   ....[123]....
        /*08bc*/ 	.word	0x0000a320
        /*08c0*/ 	.word	0x000000ff
        /*08c4*/ 	.word	0x00000000
        /*08c8*/ 	.short	0x0101
        /*08ca*/ 	.byte	0x04
	.zero		1


	//   ....[124]....
        /*08cc*/ 	.word	0x0000a340
        /*08d0*/ 	.word	0x00000003
        /*08d4*/ 	.word	0x00000150
        /*08d8*/ 	.short	0x010a
        /*08da*/ 	.byte	0xff
	.zero		1


	//   ....[125]....
        /*08dc*/ 	.word	0x0000a3a0
        /*08e0*/ 	.word	0x00000002
        /*08e4*/ 	.word	0x00000060
        /*08e8*/ 	.short	0x010a
        /*08ea*/ 	.byte	0xff
	.zero		1


	//   ....[126]....
        /*08ec*/ 	.word	0x0000a400
        /*08f0*/ 	.word	0x00000002
        /*08f4*/ 	.word	0x00000060
        /*08f8*/ 	.short	0x010a
        /*08fa*/ 	.byte	0xff
	.zero		1


	//   ....[127]....
        /*08fc*/ 	.word	0x0000a450
        /*0900*/ 	.word	0x00000002
        /*0904*/ 	.word	0x00000100
        /*0908*/ 	.short	0x010a
        /*090a*/ 	.byte	0xff
	.zero		1


	//   ....[128]....
        /*090c*/ 	.word	0x0000a4b0
        /*0910*/ 	.word	0x00000000
        /*0914*/ 	.word	0x00000000
        /*0918*/ 	.short	0x010a
        /*091a*/ 	.byte	0xff
	.zero		1


	//   ....[129]....
        /*091c*/ 	.word	0x0000a510
        /*0920*/ 	.word	0x00000000
        /*0924*/ 	.word	0x00000000
        /*0928*/ 	.short	0x010a
        /*092a*/ 	.byte	0xff
	.zero		1


	//   ....[130]....
        /*092c*/ 	.word	0x0000a570
        /*0930*/ 	.word	0x00000000
        /*0934*/ 	.word	0x00000000
        /*0938*/ 	.short	0x010a
        /*093a*/ 	.byte	0xff
	.zero		1


	//   ....[131]....
        /*093c*/ 	.word	0x0000a5d0
        /*0940*/ 	.word	0x00000000
        /*0944*/ 	.word	0x00000000
        /*0948*/ 	.short	0x010a
        /*094a*/ 	.byte	0xff
	.zero		1


	//   ....[132]....
        /*094c*/ 	.word	0x0000a630
        /*0950*/ 	.word	0x00000000
        /*0954*/ 	.word	0x00000000
        /*0958*/ 	.short	0x010a
        /*095a*/ 	.byte	0xff
	.zero		1


	//   ....[133]....
        /*095c*/ 	.word	0x0000a690
        /*0960*/ 	.word	0x00000000
        /*0964*/ 	.word	0x00000000
        /*0968*/ 	.short	0x010a
        /*096a*/ 	.byte	0xff
	.zero		1


	//   ....[134]....
        /*096c*/ 	.word	0x0000a6f0
        /*0970*/ 	.word	0x00000000
        /*0974*/ 	.word	0x00000000
        /*0978*/ 	.short	0x010a
        /*097a*/ 	.byte	0xff
	.zero		1


	//   ....[135]....
        /*097c*/ 	.word	0x0000a750
        /*0980*/ 	.word	0x00000000
        /*0984*/ 	.word	0x00000000
        /*0988*/ 	.short	0x010a
        /*098a*/ 	.byte	0xff
	.zero		1


	//   ....[136]....
        /*098c*/ 	.word	0x0000a7b0
        /*0990*/ 	.word	0x00000000
        /*0994*/ 	.word	0x00000000
        /*0998*/ 	.short	0x010a
        /*099a*/ 	.byte	0xff
	.zero		1


	//   ....[137]....
        /*099c*/ 	.word	0x0000a810
        /*09a0*/ 	.word	0x00000000
        /*09a4*/ 	.word	0x00000000
        /*09a8*/ 	.short	0x010a
        /*09aa*/ 	.byte	0xff
	.zero		1


	//   ....[138]....
        /*09ac*/ 	.word	0x0000a870
        /*09b0*/ 	.word	0x00000000
        /*09b4*/ 	.word	0x00000000
        /*09b8*/ 	.short	0x010a
        /*09ba*/ 	.byte	0xff
	.zero		1


	//   ....[139]....
        /*09bc*/ 	.word	0x0000a8c0
        /*09c0*/ 	.word	0x00000000
        /*09c4*/ 	.word	0x00000140
        /*09c8*/ 	.short	0x010a
        /*09ca*/ 	.byte	0xff
	.zero		1


	//   ....[140]....
        /*09cc*/ 	.word	0x0000a920
        /*09d0*/ 	.word	0x00000000
        /*09d4*/ 	.word	0x00000110
        /*09d8*/ 	.short	0x010a
        /*09da*/ 	.byte	0xff
	.zero		1


	//   ....[141]....
        /*09dc*/ 	.word	0x0000a970
        /*09e0*/ 	.word	0x00000000
        /*09e4*/ 	.word	0x00000100
        /*09e8*/ 	.short	0x010a
        /*09ea*/ 	.byte	0xff
	.zero		1


	//   ....[142]....
        /*09ec*/ 	.word	0x0000a9d0
        /*09f0*/ 	.word	0x00000000
        /*09f4*/ 	.word	0x00000110
        /*09f8*/ 	.short	0x010a
        /*09fa*/ 	.byte	0xff
	.zero		1


	//   ....[143]....
        /*09fc*/ 	.word	0x0000aa30
        /*0a00*/ 	.word	0x00000004
        /*0a04*/ 	.word	0x00000008
        /*0a08*/ 	.short	0x010a
        /*0a0a*/ 	.byte	0xff
	.zero		1


	//   ....[144]....
        /*0a0c*/ 	.word	0x0000ab10
        /*0a10*/ 	.word	0x00000002
        /*0a14*/ 	.word	0x00000008
        /*0a18*/ 	.short	0x010a
        /*0a1a*/ 	.byte	0xff
	.zero		1


	//   ....[145]....
        /*0a1c*/ 	.word	0x0000ab60
        /*0a20*/ 	.word	0x00000000
        /*0a24*/ 	.word	0x00000100
        /*0a28*/ 	.short	0x010a
        /*0a2a*/ 	.byte	0xff
	.zero		1


	//   ....[146]....
        /*0a2c*/ 	.word	0x0000abc0
        /*0a30*/ 	.word	0x00000000
        /*0a34*/ 	.word	0x00000130
        /*0a38*/ 	.short	0x010a
        /*0a3a*/ 	.byte	0xff
	.zero		1


	//   ....[147]....
        /*0a3c*/ 	.word	0x0000ac20
        /*0a40*/ 	.word	0x00000000
        /*0a44*/ 	.word	0x00000000
        /*0a48*/ 	.short	0x010a
        /*0a4a*/ 	.byte	0xff
	.zero		1


	//   ....[148]....
        /*0a4c*/ 	.word	0x0000ac80
        /*0a50*/ 	.word	0x00000000
        /*0a54*/ 	.word	0x00000000
        /*0a58*/ 	.short	0x010a
        /*0a5a*/ 	.byte	0xff
	.zero		1


	//   ....[149]....
        /*0a5c*/ 	.word	0x0000ace0
        /*0a60*/ 	.word	0x00000000
        /*0a64*/ 	.word	0x00000160
        /*0a68*/ 	.short	0x010a
        /*0a6a*/ 	.byte	0xff
	.zero		1


	//   ....[150]....
        /*0a6c*/ 	.word	0x0000ad30
        /*0a70*/ 	.word	0x00000000
        /*0a74*/ 	.word	0x00000100
        /*0a78*/ 	.short	0x010a
        /*0a7a*/ 	.byte	0xff
	.zero		1


	//   ....[151]....
        /*0a7c*/ 	.word	0x0000ad90
        /*0a80*/ 	.word	0x00000000
        /*0a84*/ 	.word	0x000000f8
        /*0a88*/ 	.short	0x010a
        /*0a8a*/ 	.byte	0xff
	.zero		1


	//   ....[152]....
        /*0a8c*/ 	.word	0x0000adf0
        /*0a90*/ 	.word	0x00000003
        /*0a94*/ 	.word	0x000000d8
        /*0a98*/ 	.short	0x010a
        /*0a9a*/ 	.byte	0xff
	.zero		1


	//   ....[153]....
        /*0a9c*/ 	.word	0x0000ae50
        /*0aa0*/ 	.word	0x00000003
        /*0aa4*/ 	.word	0x000000e0
        /*0aa8*/ 	.short	0x010a
        /*0aaa*/ 	.byte	0xff
	.zero		1


	//   ....[154]....
        /*0aac*/ 	.word	0x0000aeb0
        /*0ab0*/ 	.word	0x00000003
        /*0ab4*/ 	.word	0x000000e8
        /*0ab8*/ 	.short	0x010a
        /*0aba*/ 	.byte	0xff
	.zero		1


	//   ....[155]....
        /*0abc*/ 	.word	0x0000af10
        /*0ac0*/ 	.word	0x00000000
        /*0ac4*/ 	.word	0x000000d8
        /*0ac8*/ 	.short	0x010a
        /*0aca*/ 	.byte	0xff
	.zero		1


	//   ....[156]....
        /*0acc*/ 	.word	0x0000af70
        /*0ad0*/ 	.word	0x00000000
        /*0ad4*/ 	.word	0x000000e0
        /*0ad8*/ 	.short	0x010a
        /*0ada*/ 	.byte	0xff
	.zero		1


	//   ....[157]....
        /*0adc*/ 	.word	0x0000afc0
        /*0ae0*/ 	.word	0x00000000
        /*0ae4*/ 	.word	0x00000100
        /*0ae8*/ 	.short	0x010a
        /*0aea*/ 	.byte	0xff
	.zero		1


	//   ....[158]....
        /*0aec*/ 	.word	0x0000b020
        /*0af0*/ 	.word	0x00000003
        /*0af4*/ 	.word	0x000000c0
        /*0af8*/ 	.short	0x010a
        /*0afa*/ 	.byte	0xff
	.zero		1


	//   ....[159]....
        /*0afc*/ 	.word	0x0000b070
        /*0b00*/ 	.word	0x000000b7
        /*0b04*/ 	.word	0x00000120
        /*0b08*/ 	.short	0x010a
        /*0b0a*/ 	.byte	0xff
	.zero		1


	//   ....[160]....
        /*0b0c*/ 	.word	0x0000b0c0
        /*0b10*/ 	.word	0x00000003
        /*0b14*/ 	.word	0x000000c0
        /*0b18*/ 	.short	0x010a
        /*0b1a*/ 	.byte	0xff
	.zero		1


	//   ....[161]....
        /*0b1c*/ 	.word	0x0000b110
        /*0b20*/ 	.word	0x00000004
        /*0b24*/ 	.word	0x000000c0
        /*0b28*/ 	.short	0x010a
        /*0b2a*/ 	.byte	0xff
	.zero		1


	//----- nvinfo : EIATTR_NUM_MBARRIERS
	.align		4
.L_47:
        /*0b2c*/ 	.byte	0x03, 0x38
        /*0b2e*/ 	.short	0x002d


	//----- nvinfo : EIATTR_EXIT_INSTR_OFFSETS
	.align		4
        /*0b30*/ 	.byte	0x04, 0x1c
        /*0b32*/ 	.short	(.L_49 - .L_48)


	//   ....[0]....
.L_48:
        /*0b34*/ 	.word	0x00002d80


	//   ....[1]....
        /*0b38*/ 	.word	0x00003280


	//   ....[2]....
        /*0b3c*/ 	.word	0x000032e0


	//   ....[3]....
        /*0b40*/ 	.word	0x00004460


	//   ....[4]....
        /*0b44*/ 	.word	0x00005320


	//   ....[5]....
        /*0b48*/ 	.word	0x00005360


	//   ....[6]....
        /*0b4c*/ 	.word	0x0000a210


	//   ....[7]....
        /*0b50*/ 	.word	0x0000a290


	//   ....[8]....
        /*0b54*/ 	.word	0x0000a2c0


	//   ....[9]....
        /*0b58*/ 	.word	0x0000a330


	//----- nvinfo : EIATTR_MAX_THREADS
	.align		4
.L_49:
        /*0b5c*/ 	.byte	0x04, 0x05
        /*0b5e*/ 	.short	(.L_51 - .L_50)
.L_50:
        /*0b60*/ 	.word	0x00000100
        /*0b64*/ 	.word	0x00000001
        /*0b68*/ 	.word	0x00000001


	//----- nvinfo : EIATTR_CRS_STACK_SIZE
	.align		4
.L_51:
        /*0b6c*/ 	.byte	0x04, 0x1e
        /*0b6e*/ 	.short	(.L_53 - .L_52)
.L_52:
        /*0b70*/ 	.word	0x00000000


	//----- nvinfo : EIATTR_CBANK_PARAM_SIZE
	.align		4
.L_53:
        /*0b74*/ 	.byte	0x03, 0x19
        /*0b76*/ 	.short	0x0800


	//----- nvinfo : EIATTR_PARAM_CBANK
	.align		4
        /*0b78*/ 	.byte	0x04, 0x0a
        /*0b7a*/ 	.short	(.L_55 - .L_54)
	.align		4
.L_54:
        /*0b7c*/ 	.word	index@(.nv.constant0._ZN7cutlass13device_kernelINS_4gemm6kernel13GemmUniversalIN4cute5tupleIJiiiiEEENS1_10collective13CollectiveMmaINS1_35MainloopSm100TmaUmmaWarpSpecializedILi12ELi2ELi2ENS5_IJNS4_1CILi2EEENSA_ILi1EEESC_EEEEENS5_IJNSA_ILi256EEENSA_ILi192EEENSA_ILi32EEEEEENS_10bfloat16_tENS5_IJlSC_lEEESJ_SK_NS4_8TiledMMAINS4_8MMA_AtomIJNS4_26SM100_MMA_F16BF16_2x1SM_SSISJ_SJ_fLi256ELi192ELNS4_4UMMA5MajorE0ELSP_0ELNSO_7ScaleInE0ELSQ_0EEEEEENS4_6LayoutINS5_IJSC_SC_SC_EEENS5_IJNSA_ILi0EEESV_SV_EEEEENS5_IJNS4_10UnderscoreESY_SY_EEEEENS4_18SM100_TMA_2SM_LOADENS4_14ComposedLayoutINS4_7SwizzleILi2ELi4ELi3EEENS4_18smem_ptr_flag_bitsILi16EEENST_INS5_IJNSA_ILi8EEESH_EEENS5_IJSH_SC_EEEEEEEvNS4_8identityES11_S1B_vS1C_EENS_8epilogue10collective18CollectiveEpilogueINS1E_23Sm100TmaWarpSpecializedILi3ELi2ELi64ELb1ELb0EEEJNS5_IJNSA_ILi128EEESG_SH_EEENS5_IJNST_IS1J_SC_EENST_INSA_ILi64EEESC_EEEEESJ_SK_SJ_SK_NS1E_6fusion15FusionCallbacksIS1I_NS1P_17LinearCombinationISJ_fSJ_fLNS_15FloatRoundStyleE2EEES1K_S1O_JEEENS4_5SM1004TMEM4LOAD26SM100_TMEM_LOAD_32dp32b64xENS4_13SM90_TMA_LOADENS12_INS13_ILi3ELi4ELi3EEES16_NST_INS5_IJS17_S1M_EEENS5_IJS1M_SC_EEEEEEENS4_39AutoVectorizingCopyWithAssumedAlignmentILi128EEENS4_14SM90_TMA_STOREES24_S26_S26_EEEvvEEEEvNT_6ParamsE)
        /*0b80*/ 	.short	0x0380
        /*0b82*/ 	.short	0x0800


	//----- nvinfo : EIATTR_SW_WAR
	.align		4
.L_55:
        /*0b84*/ 	.byte	0x04, 0x36
        /*0b86*/ 	.short	(.L_57 - .L_56)
.L_56:
        /*0b88*/ 	.word	0x00000008
.L_57:


//--------------------- .nv.callgraph             --------------------------
	.section	.nv.callgraph,"",@"SHT_CUDA_CALLGRAPH"
	.align	4
	.sectionentsize	8
	.align		4
        /*0000*/ 	.word	0x00000000
	.align		4
        /*0004*/ 	.word	0xffffffff
	.align		4
        /*0008*/ 	.word	index@(_ZN7cutlass13device_kernelINS_4gemm6kernel13GemmUniversalIN4cute5tupleIJiiiiEEENS1_10collective13CollectiveMmaINS1_35MainloopSm100TmaUmmaWarpSpecializedILi12ELi2ELi2ENS5_IJNS4_1CILi2EEENSA_ILi1EEESC_EEEEENS5_IJNSA_ILi256EEENSA_ILi192EEENSA_ILi32EEEEEENS_10bfloat16_tENS5_IJlSC_lEEESJ_SK_NS4_8TiledMMAINS4_8MMA_AtomIJNS4_26SM100_MMA_F16BF16_2x1SM_SSISJ_SJ_fLi256ELi192ELNS4_4UMMA5MajorE0ELSP_0ELNSO_7ScaleInE0ELSQ_0EEEEEENS4_6LayoutINS5_IJSC_SC_SC_EEENS5_IJNSA_ILi0EEESV_SV_EEEEENS5_IJNS4_10UnderscoreESY_SY_EEEEENS4_18SM100_TMA_2SM_LOADENS4_14ComposedLayoutINS4_7SwizzleILi2ELi4ELi3EEENS4_18smem_ptr_flag_bitsILi16EEENST_INS5_IJNSA_ILi8EEESH_EEENS5_IJSH_SC_EEEEEEEvNS4_8identityES11_S1B_vS1C_EENS_8epilogue10collective18CollectiveEpilogueINS1E_23Sm100TmaWarpSpecializedILi3ELi2ELi64ELb1ELb0EEEJNS5_IJNSA_ILi128EEESG_SH_EEENS5_IJNST_IS1J_SC_EENST_INSA_ILi64EEESC_EEEEESJ_SK_SJ_SK_NS1E_6fusion15FusionCallbacksIS1I_NS1P_17LinearCombinationISJ_fSJ_fLNS_15FloatRoundStyleE2EEES1K_S1O_JEEENS4_5SM1004TMEM4LOAD26SM100_TMEM_LOAD_32dp32b64xENS4_13SM90_TMA_LOADENS12_INS13_ILi3ELi4ELi3EEES16_NST_INS5_IJS17_S1M_EEENS5_IJS1M_SC_EEEEEEENS4_39AutoVectorizingCopyWithAssumedAlignmentILi128EEENS4_14SM90_TMA_STOREES24_S26_S26_EEEvvEEEEvNT_6ParamsE)
	.align		4
        /*000c*/ 	.word	index@(__assertfail)
	.align		4
        /*0010*/ 	.word	0x00000000
	.align		4
        /*0014*/ 	.word	0xfffffffe
	.align		4
        /*0018*/ 	.word	0x00000000
	.align		4
        /*001c*/ 	.word	0xfffffffd
	.align		4
        /*0020*/ 	.word	0x00000000
	.align		4
        /*0024*/ 	.word	0xfffffffc


//--------------------- .nv.constant4             --------------------------
	.section	.nv.constant4,"a",@progbits
	.align	8
	.align		8
.nv.constant4:
        /*0000*/ 	.dword	__assertfail
	.align		8
        /*0008*/ 	.dword	__unnamed_1
	.align		8
        /*0010*/ 	.dword	__unnamed_2
	.align		8
        /*0018*/ 	.dword	_ZN40_INTERNAL_8d552c9a_4_k_cu_cc12561e_281654cuda3std3__45__cpo5beginE
	.align		8
        /*0020*/ 	.dword	_ZN40_INTERNAL_8d552c9a_4_k_cu_cc12561e_281654cuda3std3__45__cpo3endE
	.align		8
        /*0028*/ 	.dword	_ZN40_INTERNAL_8d552c9a_4_k_cu_cc12561e_281654cuda3std3__45__cpo6cbeginE
	.align		8
        /*0030*/ 	.dword	_ZN40_INTERNAL_8d552c9a_4_k_cu_cc12561e_281654cuda3std3__45__cpo4cendE
	.align		8
        /*0038*/ 	.dword	_ZN40_INTERNAL_8d552c9a_4_k_cu_cc12561e_281654cuda3std3__442_GLOBAL__N__8d552c9a_4_k_cu_cc12561e_281656ignoreE
	.align		8
        /*0040*/ 	.dword	_ZN40_INTERNAL_8d552c9a_4_k_cu_cc12561e_281654cuda3std3__419piecewise_constructE
	.align		8
        /*0048*/ 	.dword	_ZN40_INTERNAL_8d552c9a_4_k_cu_cc12561e_281654cuda3std3__48in_placeE
	.align		8
        /*0050*/ 	.dword	_ZN40_INTERNAL_8d552c9a_4_k_cu_cc12561e_281654cuda3std6ranges3__45__cpo4swapE
	.align		8
        /*0058*/ 	.dword	_ZN40_INTERNAL_8d552c9a_4_k_cu_cc12561e_281654cuda3std6ranges3__45__cpo9iter_moveE
	.align		8
        /*0060*/ 	.dword	_ZN40_INTERNAL_8d552c9a_4_k_cu_cc12561e_281654cute7productE
	.align		8
        /*0068*/ 	.dword	_ZN40_INTERNAL_8d552c9a_4_k_cu_cc12561e_281654cute1_E
	.align		8
        /*0070*/ 	.dword	$str$25
	.align		8
        /*0078*/ 	.dword	$str$26
	.align		8
        /*0080*/ 	.dword	$str$27
	.align		8
        /*0088*/ 	.dword	$str$28


//--------------------- .text._ZN7cutlass13device_kernelINS_4gemm6kernel13GemmUniversalIN4cute5tupleIJiiiiEEENS1_10collective13CollectiveMmaINS1_35MainloopSm100TmaUmmaWarpSpecializedILi12ELi2ELi2ENS5_IJNS4_1CILi2EEENSA_ILi1EEESC_EEEEENS5_IJNSA_ILi256EEENSA_ILi192EEENSA_ILi32EEEEEENS_10bfloat16_tENS5_IJlSC_lEEESJ_SK_NS4_8TiledMMAINS4_8MMA_AtomIJNS4_26SM100_MMA_F16BF16_2x1SM_SSISJ_SJ_fLi256ELi192ELNS4_4UMMA5MajorE0ELSP_0ELNSO_7ScaleInE0ELSQ_0EEEEEENS4_6LayoutINS5_IJSC_SC_SC_EEENS5_IJNSA_ILi0EEESV_SV_EEEEENS5_IJNS4_10UnderscoreESY_SY_EEEEENS4_18SM100_TMA_2SM_LOADENS4_14ComposedLayoutINS4_7SwizzleILi2ELi4ELi3EEENS4_18smem_ptr_flag_bitsILi16EEENST_INS5_IJNSA_ILi8EEESH_EEENS5_IJSH_SC_EEEEEEEvNS4_8identityES11_S1B_vS1C_EENS_8epilogue10collective18CollectiveEpilogueINS1E_23Sm100TmaWarpSpecializedILi3ELi2ELi64ELb1ELb0EEEJNS5_IJNSA_ILi128EEESG_SH_EEENS5_IJNST_IS1J_SC_EENST_INSA_ILi64EEESC_EEEEESJ_SK_SJ_SK_NS1E_6fusion15FusionCallbacksIS1I_NS1P_17LinearCombinationISJ_fSJ_fLNS_15FloatRoundStyleE2EEES1K_S1O_JEEENS4_5SM1004TMEM4LOAD26SM100_TMEM_LOAD_32dp32b64xENS4_13SM90_TMA_LOADENS12_INS13_ILi3ELi4ELi3EEES16_NST_INS5_IJS17_S1M_EEENS5_IJS1M_SC_EEEEEEENS4_39AutoVectorizingCopyWithAssumedAlignmentILi128EEENS4_14SM90_TMA_STOREES24_S26_S26_EEEvvEEEEvNT_6ParamsE --------------------------
	.section	.text._ZN7cutlass13device_kernelINS_4gemm6kernel13GemmUniversalIN4cute5tupleIJiiiiEEENS1_10collective13CollectiveMmaINS1_35MainloopSm100TmaUmmaWarpSpecializedILi12ELi2ELi2ENS5_IJNS4_1CILi2EEENSA_ILi1EEESC_EEEEENS5_IJNSA_ILi256EEENSA_ILi192EEENSA_ILi32EEEEEENS_10bfloat16_tENS5_IJlSC_lEEESJ_SK_NS4_8TiledMMAINS4_8MMA_AtomIJNS4_26SM100_MMA_F16BF16_2x1SM_SSISJ_SJ_fLi256ELi192ELNS4_4UMMA5MajorE0ELSP_0ELNSO_7ScaleInE0ELSQ_0EEEEEENS4_6LayoutINS5_IJSC_SC_SC_EEENS5_IJNSA_ILi0EEESV_SV_EEEEENS5_IJNS4_10UnderscoreESY_SY_EEEEENS4_18SM100_TMA_2SM_LOADENS4_14ComposedLayoutINS4_7SwizzleILi2ELi4ELi3EEENS4_18smem_ptr_flag_bitsILi16EEENST_INS5_IJNSA_ILi8EEESH_EEENS5_IJSH_SC_EEEEEEEvNS4_8identityES11_S1B_vS1C_EENS_8epilogue10collective18CollectiveEpilogueINS1E_23Sm100TmaWarpSpecializedILi3ELi2ELi64ELb1ELb0EEEJNS5_IJNSA_ILi128EEESG_SH_EEENS5_IJNST_IS1J_SC_EENST_INSA_ILi64EEESC_EEEEESJ_SK_SJ_SK_NS1E_6fusion15FusionCallbacksIS1I_NS1P_17LinearCombinationISJ_fSJ_fLNS_15FloatRoundStyleE2EEES1K_S1O_JEEENS4_5SM1004TMEM4LOAD26SM100_TMEM_LOAD_32dp32b64xENS4_13SM90_TMA_LOADENS12_INS13_ILi3ELi4ELi3EEES16_NST_INS5_IJS17_S1M_EEENS5_IJS1M_SC_EEEEEEENS4_39AutoVectorizingCopyWithAssumedAlignmentILi128EEENS4_14SM90_TMA_STOREES24_S26_S26_EEEvvEEEEvNT_6ParamsE,"ax",@progbits
	.align	128
.text._ZN7cutlass13device_kernelINS_4gemm6kernel13GemmUniversalIN4cute5tupleIJiiiiEEENS1_10collective13CollectiveMmaINS1_35MainloopSm100TmaUmmaWarpSpecializedILi12ELi2ELi2ENS5_IJNS4_1CILi2EEENSA_ILi1EEESC_EEEEENS5_IJNSA_ILi256EEENSA_ILi192EEENSA_ILi32EEEEEENS_10bfloat16_tENS5_IJlSC_lEEESJ_SK_NS4_8TiledMMAINS4_8MMA_AtomIJNS4_26SM100_MMA_F16BF16_2x1SM_SSISJ_SJ_fLi256ELi192ELNS4_4UMMA5MajorE0ELSP_0ELNSO_7ScaleInE0ELSQ_0EEEEEENS4_6LayoutINS5_IJSC_SC_SC_EEENS5_IJNSA_ILi0EEESV_SV_EEEEENS5_IJNS4_10UnderscoreESY_SY_EEEEENS4_18SM100_TMA_2SM_LOADENS4_14ComposedLayoutINS4_7SwizzleILi2ELi4ELi3EEENS4_18smem_ptr_flag_bitsILi16EEENST_INS5_IJNSA_ILi8EEESH_EEENS5_IJSH_SC_EEEEEEEvNS4_8identityES11_S1B_vS1C_EENS_8epilogue10collective18CollectiveEpilogueINS1E_23Sm100TmaWarpSpecializedILi3ELi2ELi64ELb1ELb0EEEJNS5_IJNSA_ILi128EEESG_SH_EEENS5_IJNST_IS1J_SC_EENST_INSA_ILi64EEESC_EEEEESJ_SK_SJ_SK_NS1E_6fusion15FusionCallbacksIS1I_NS1P_17LinearCombinationISJ_fSJ_fLNS_15FloatRoundStyleE2EEES1K_S1O_JEEENS4_5SM1004TMEM4LOAD26SM100_TMEM_LOAD_32dp32b64xENS4_13SM90_TMA_LOADENS12_INS13_ILi3ELi4ELi3EEES16_NST_INS5_IJS17_S1M_EEENS5_IJS1M_SC_EEEEEEENS4_39AutoVectorizingCopyWithAssumedAlignmentILi128EEENS4_14SM90_TMA_STOREES24_S26_S26_EEEvvEEEEvNT_6ParamsE:
        .type           _ZN7cutlass13device_kernelINS_4gemm6kernel13GemmUniversalIN4cute5tupleIJiiiiEEENS1_10collective13CollectiveMmaINS1_35MainloopSm100TmaUmmaWarpSpecializedILi12ELi2ELi2ENS5_IJNS4_1CILi2EEENSA_ILi1EEESC_EEEEENS5_IJNSA_ILi256EEENSA_ILi192EEENSA_ILi32EEEEEENS_10bfloat16_tENS5_IJlSC_lEEESJ_SK_NS4_8TiledMMAINS4_8MMA_AtomIJNS4_26SM100_MMA_F16BF16_2x1SM_SSISJ_SJ_fLi256ELi192ELNS4_4UMMA5MajorE0ELSP_0ELNSO_7ScaleInE0ELSQ_0EEEEEENS4_6LayoutINS5_IJSC_SC_SC_EEENS5_IJNSA_ILi0EEESV_SV_EEEEENS5_IJNS4_10UnderscoreESY_SY_EEEEENS4_18SM100_TMA_2SM_LOADENS4_14ComposedLayoutINS4_7SwizzleILi2ELi4ELi3EEENS4_18smem_ptr_flag_bitsILi16EEENST_INS5_IJNSA_ILi8EEESH_EEENS5_IJSH_SC_EEEEEEEvNS4_8identityES11_S1B_vS1C_EENS_8epilogue10collective18CollectiveEpilogueINS1E_23Sm100TmaWarpSpecializedILi3ELi2ELi64ELb1ELb0EEEJNS5_IJNSA_ILi128EEESG_SH_EEENS5_IJNST_IS1J_SC_EENST_INSA_ILi64EEESC_EEEEESJ_SK_SJ_SK_NS1E_6fusion15FusionCallbacksIS1I_NS1P_17LinearCombinationISJ_fSJ_fLNS_15FloatRoundStyleE2EEES1K_S1O_JEEENS4_5SM1004TMEM4LOAD26SM100_TMEM_LOAD_32dp32b64xENS4_13SM90_TMA_LOADENS12_INS13_ILi3ELi4ELi3EEES16_NST_INS5_IJS17_S1M_EEENS5_IJS1M_SC_EEEEEEENS4_39AutoVectorizingCopyWithAssumedAlignmentILi128EEENS4_14SM90_TMA_STOREES24_S26_S26_EEEvvEEEEvNT_6ParamsE,@function
        .size           _ZN7cutlass13device_kernelINS_4gemm6kernel13GemmUniversalIN4cute5tupleIJiiiiEEENS1_10collective13CollectiveMmaINS1_35MainloopSm100TmaUmmaWarpSpecializedILi12ELi2ELi2ENS5_IJNS4_1CILi2EEENSA_ILi1EEESC_EEEEENS5_IJNSA_ILi256EEENSA_ILi192EEENSA_ILi32EEEEEENS_10bfloat16_tENS5_IJlSC_lEEESJ_SK_NS4_8TiledMMAINS4_8MMA_AtomIJNS4_26SM100_MMA_F16BF16_2x1SM_SSISJ_SJ_fLi256ELi192ELNS4_4UMMA5MajorE0ELSP_0ELNSO_7ScaleInE0ELSQ_0EEEEEENS4_6LayoutINS5_IJSC_SC_SC_EEENS5_IJNSA_ILi0EEESV_SV_EEEEENS5_IJNS4_10UnderscoreESY_SY_EEEEENS4_18SM100_TMA_2SM_LOADENS4_14ComposedLayoutINS4_7SwizzleILi2ELi4ELi3EEENS4_18smem_ptr_flag_bitsILi16EEENST_INS5_IJNSA_ILi8EEESH_EEENS5_IJSH_SC_EEEEEEEvNS4_8identityES11_S1B_vS1C_EENS_8epilogue10collective18CollectiveEpilogueINS1E_23Sm100TmaWarpSpecializedILi3ELi2ELi64ELb1ELb0EEEJNS5_IJNSA_ILi128EEESG_SH_EEENS5_IJNST_IS1J_SC_EENST_INSA_ILi64EEESC_EEEEESJ_SK_SJ_SK_NS1E_6fusion15FusionCallbacksIS1I_NS1P_17LinearCombinationISJ_fSJ_fLNS_15FloatRoundStyleE2EEES1K_S1O_JEEENS4_5SM1004TMEM4LOAD26SM100_TMEM_LOAD_32dp32b64xENS4_13SM90_TMA_LOADENS12_INS13_ILi3ELi4ELi3EEES16_NST_INS5_IJS17_S1M_EEENS5_IJS1M_SC_EEEEEEENS4_39AutoVectorizingCopyWithAssumedAlignmentILi128EEENS4_14SM90_TMA_STOREES24_S26_S26_EEEvvEEEEvNT_6ParamsE,(.L_x_203 - _ZN7cutlass13device_kernelINS_4gemm6kernel13GemmUniversalIN4cute5tupleIJiiiiEEENS1_10collective13CollectiveMmaINS1_35MainloopSm100TmaUmmaWarpSpecializedILi12ELi2ELi2ENS5_IJNS4_1CILi2EEENSA_ILi1EEESC_EEEEENS5_IJNSA_ILi256EEENSA_ILi192EEENSA_ILi32EEEEEENS_10bfloat16_tENS5_IJlSC_lEEESJ_SK_NS4_8TiledMMAINS4_8MMA_AtomIJNS4_26SM100_MMA_F16BF16_2x1SM_SSISJ_SJ_fLi256ELi192ELNS4_4UMMA5MajorE0ELSP_0ELNSO_7ScaleInE0ELSQ_0EEEEEENS4_6LayoutINS5_IJSC_SC_SC_EEENS5_IJNSA_ILi0EEESV_SV_EEEEENS5_IJNS4_10UnderscoreESY_SY_EEEEENS4_18SM100_TMA_2SM_LOADENS4_14ComposedLayoutINS4_7SwizzleILi2ELi4ELi3EEENS4_18smem_ptr_flag_bitsILi16EEENST_INS5_IJNSA_ILi8EEESH_EEENS5_IJSH_SC_EEEEEEEvNS4_8identityES11_S1B_vS1C_EENS_8epilogue10collective18CollectiveEpilogueINS1E_23Sm100TmaWarpSpecializedILi3ELi2ELi64ELb1ELb0EEEJNS5_IJNSA_ILi128EEESG_SH_EEENS5_IJNST_IS1J_SC_EENST_INSA_ILi64EEESC_EEEEESJ_SK_SJ_SK_NS1E_6fusion15FusionCallbacksIS1I_NS1P_17LinearCombinationISJ_fSJ_fLNS_15FloatRoundStyleE2EEES1K_S1O_JEEENS4_5SM1004TMEM4LOAD26SM100_TMEM_LOAD_32dp32b64xENS4_13SM90_TMA_LOADENS12_INS13_ILi3ELi4ELi3EEES16_NST_INS5_IJS17_S1M_EEENS5_IJS1M_SC_EEEEEEENS4_39AutoVectorizingCopyWithAssumedAlignmentILi128EEENS4_14SM90_TMA_STOREES24_S26_S26_EEEvvEEEEvNT_6ParamsE)
        .other          _ZN7cutlass13device_kernelINS_4gemm6kernel13GemmUniversalIN4cute5tupleIJiiiiEEENS1_10collective13CollectiveMmaINS1_35MainloopSm100TmaUmmaWarpSpecializedILi12ELi2ELi2ENS5_IJNS4_1CILi2EEENSA_ILi1EEESC_EEEEENS5_IJNSA_ILi256EEENSA_ILi192EEENSA_ILi32EEEEEENS_10bfloat16_tENS5_IJlSC_lEEESJ_SK_NS4_8TiledMMAINS4_8MMA_AtomIJNS4_26SM100_MMA_F16BF16_2x1SM_SSISJ_SJ_fLi256ELi192ELNS4_4UMMA5MajorE0ELSP_0ELNSO_7ScaleInE0ELSQ_0EEEEEENS4_6LayoutINS5_IJSC_SC_SC_EEENS5_IJNSA_ILi0EEESV_SV_EEEEENS5_IJNS4_10UnderscoreESY_SY_EEEEENS4_18SM100_TMA_2SM_LOADENS4_14ComposedLayoutINS4_7SwizzleILi2ELi4ELi3EEENS4_18smem_ptr_flag_bitsILi16EEENST_INS5_IJNSA_ILi8EEESH_EEENS5_IJSH_SC_EEEEEEEvNS4_8identityES11_S1B_vS1C_EENS_8epilogue10collective18CollectiveEpilogueINS1E_23Sm100TmaWarpSpecializedILi3ELi2ELi64ELb1ELb0EEEJNS5_IJNSA_ILi128EEESG_SH_EEENS5_IJNST_IS1J_SC_EENST_INSA_ILi64EEESC_EEEEESJ_SK_SJ_SK_NS1E_6fusion15FusionCallbacksIS1I_NS1P_17LinearCombinationISJ_fSJ_fLNS_15FloatRoundStyleE2EEES1K_S1O_JEEENS4_5SM1004TMEM4LOAD26SM100_TMEM_LOAD_32dp32b64xENS4_13SM90_TMA_LOADENS12_INS13_ILi3ELi4ELi3EEES16_NST_INS5_IJS17_S1M_EEENS5_IJS1M_SC_EEEEEEENS4_39AutoVectorizingCopyWithAssumedAlignmentILi128EEENS4_14SM90_TMA_STOREES24_S26_S26_EEEvvEEEEvNT_6ParamsE,@"STO_CUDA_ENTRY STV_DEFAULT"
_ZN7cutlass13device_kernelINS_4gemm6kernel13GemmUniversalIN4cute5tupleIJiiiiEEENS1_10collective13CollectiveMmaINS1_35MainloopSm100TmaUmmaWarpSpecializedILi12ELi2ELi2ENS5_IJNS4_1CILi2EEENSA_ILi1EEESC_EEEEENS5_IJNSA_ILi256EEENSA_ILi192EEENSA_ILi32EEEEEENS_10bfloat16_tENS5_IJlSC_lEEESJ_SK_NS4_8TiledMMAINS4_8MMA_AtomIJNS4_26SM100_MMA_F16BF16_2x1SM_SSISJ_SJ_fLi256ELi192ELNS4_4UMMA5MajorE0ELSP_0ELNSO_7ScaleInE0ELSQ_0EEEEEENS4_6LayoutINS5_IJSC_SC_SC_EEENS5_IJNSA_ILi0EEESV_SV_EEEEENS5_IJNS4_10UnderscoreESY_SY_EEEEENS4_18SM100_TMA_2SM_LOADENS4_14ComposedLayoutINS4_7SwizzleILi2ELi4ELi3EEENS4_18smem_ptr_flag_bitsILi16EEENST_INS5_IJNSA_ILi8EEESH_EEENS5_IJSH_SC_EEEEEEEvNS4_8identityES11_S1B_vS1C_EENS_8epilogue10collective18CollectiveEpilogueINS1E_23Sm100TmaWarpSpecializedILi3ELi2ELi64ELb1ELb0EEEJNS5_IJNSA_ILi128EEESG_SH_EEENS5_IJNST_IS1J_SC_EENST_INSA_ILi64EEESC_EEEEESJ_SK_SJ_SK_NS1E_6fusion15FusionCallbacksIS1I_NS1P_17LinearCombinationISJ_fSJ_fLNS_15FloatRoundStyleE2EEES1K_S1O_JEEENS4_5SM1004TMEM4LOAD26SM100_TMEM_LOAD_32dp32b64xENS4_13SM90_TMA_LOADENS12_INS13_ILi3ELi4ELi3EEES16_NST_INS5_IJS17_S1M_EEENS5_IJS1M_SC_EEEEEEENS4_39AutoVectorizingCopyWithAssumedAlignmentILi128EEENS4_14SM90_TMA_STOREES24_S26_S26_EEEvvEEEEvNT_6ParamsE:
[----:B------:R-:W1:Y:S01]  /*0000*/  LDC R1, c[0x0][0x37c] ;  /* 0x0000df00ff017b82 */ /* 0x000e620000000800 */
[----:B------:R-:W2:Y:S01]  /*0010*/  S2R R170, SR_TID.X ;  /* 0x0000000000aa7919 */ /* 0x000ea20000002100 */
[----:B------:R-:W3:Y:S06]  /*0020*/  LDCU.64 UR4, c[0x0][0x890] ;  /* 0x00011200ff0477ac */ /* 0x000eec0008000a00 */
[----:B------:R-:W4:Y:S01]  /*0030*/  S2UR UR37, SR_CgaCtaId ;  /* 0x00000000002579c3 */ /* 0x000f220000008800 */
[----:B------:R-:W-:Y:S02]  /*0040*/  PRMT R155, RZ, 0x7610, R155 ;  /* 0x00007610ff9b7816 */ /* 0x000fe4000000009b */
[----:B------:R-:W-:Y:S01]  /*0050*/  ELECT P1, URZ, PT ;  /* 0x0000000000ff782f */ /* 0x000fe20003820000 */
[----:B------:R-:W1:Y:S01]  /*0060*/  LDCU.64 UR46, c[0x0][0x358] ;  /* 0x00006b00ff2e77ac */ /* 0x000e620008000a00 */
[----:B---3--:R-:W-:-:S04]  /*0070*/  UISETP.NE.U32.AND UP0, UPT, UR4, URZ, UPT ;  /* 0x000000ff0400728c */ /* 0x008fc8000bf05070 */
[----:B------:R-:W-:Y:S02]  /*0080*/  UISETP.NE.AND.EX UP0, UPT, UR5, URZ, UPT, UP0 ;  /* 0x000000ff0500728c */ /* 0x000fe4000bf05300 */
[----:B----4-:R-:W-:Y:S02]  /*0090*/  ULOP3.LUT UR9, UR37, 0x1, URZ, 0xc0, !UPT ;  /* 0x0000000125097892 */ /* 0x010fe4000f8ec0ff */
[----:B------:R-:W-:Y:S01]  /*00a0*/  ULOP3.LUT UR8, UR37, 0x1, URZ, 0x3c, !UPT ;  /* 0x0000000125087892 */ /* 0x000fe2000f8e3cff */
[----:B--2---:R-:W-:-:S05]  /*00b0*/  SHF.R.U32.HI R162, RZ, 0x5, R170 ;  /* 0x00000005ffa27819 */ /* 0x004fca00000116aa */
[----:B------:R-:W2:Y:S02]  /*00c0*/  SHFL.IDX PT, R0, R162, RZ, 0x1f ;  /* 0x00001fffa2007589 */ /* 0x000ea400000e0000 */
[----:B--2---:R-:W-:Y:S01]  /*00d0*/  R2UR UR10, R0 ;  /* 0x00000000000a72ca */ /* 0x004fe200000e0000 */
[----:B-1----:R-:W-:-:S14]  /*00e0*/  BRA.U UP0, `(.L_x_0) ;  /* 0x00000001002c7547 */ /* 0x002fdc000b800000 */
[----:B------:R-:W1:Y:S02]  /*00f0*/  LDCU.64 UR6, c[0x0][0x888] ;  /* 0x00011100ff0677ac */ /* 0x000e640008000a00 */
[----:B-1----:R-:W-:-:S04]  /*0100*/  UISETP.NE.U32.AND UP0, UPT, UR6, URZ, UPT ;  /* 0x000000ff0600728c */ /* 0x002fc8000bf05070 */
[----:B------:R-:W-:-:S09]  /*0110*/  UISETP.NE.AND.EX UP0, UPT, UR7, URZ, UPT, UP0 ;  /* 0x000000ff0700728c */ /* 0x000fd2000bf05300 */
[----:B------:R-:W-:Y:S05]  /*0120*/  BRA.U !UP0, `(.L_x_1) ;  /* 0x0000000108107547 */ /* 0x000fea000b800000 */
[----:B------:R-:W1:Y:S02]  /*0130*/  LDC.64 R2, c[0x0][0x888] ;  /* 0x00022200ff027b82 */ /* 0x000e640000000a00 */
[----:B-1----:R1:W5:Y:S01]  /*0140*/  LDG.E R81, desc[UR46][R2.64] ;  /* 0x0000002e02517981 */ /* 0x002362000c1e1900 */
[----:B------:R-:W-:Y:S01]  /*0150*/  HFMA2 R155, -RZ, RZ, 0, 5.9604644775390625e-08 ;  /* 0x00000001ff9b7431 */ /* 0x000fe200000001ff */
[----:B------:R-:W-:Y:S05]  /*0160*/  BRA `(.L_x_0) ;  /* 0x00000000000c7947 */ /* 0x000fea0003800000 */
.L_x_1:
[----:B------:R-:W1:Y:S01]  /*0170*/  LDCU UR6, c[0x0][0x880] ;  /* 0x00011000ff0677ac */ /* 0x000e620008000800 */
[----:B------:R-:W-:Y:S01]  /*0180*/  HFMA2 R155, -RZ, RZ, 0, 5.9604644775390625e-08 ;  /* 0x00000001ff9b7431 */ /* 0x000fe200000001ff */
[----:B-1----:R-:W-:-:S07]  /*0190*/  MOV R81, UR6 ;  /* 0x0000000600517c02 */ /* 0x002fce0008000f00 */
.L_x_0:
[----:B------:R-:W2:Y:S02]  /*01a0*/  LDCU.64 UR6, c[0x0][0x8b0] ;  /* 0x00011600ff0677ac */ /* 0x000ea40008000a00 */
[----:B--2---:R-:W-:-:S04]  /*01b0*/  UISETP.NE.U32.AND UP0, UPT, UR6, URZ, UPT ;  /* 0x000000ff0600728c */ /* 0x004fc8000bf05070 */
[----:B------:R-:W-:-:S09]  /*01c0*/  UISETP.NE.AND.EX UP0, UPT, UR7, URZ, UPT, UP0 ;  /* 0x000000ff0700728c */ /* 0x000fd2000bf05300 */
[----:B------:R-:W-:Y:S05]  /*01d0*/  BRA.U UP0, `(.L_x_2) ;  /* 0x0000000100247547 */ /* 0x000fea000b800000 */
[----:B------:R-:W2:Y:S02]  /*01e0*/  LDCU.64 UR6, c[0x0][0x8a8] ;  /* 0x00011500ff0677ac */ /* 0x000ea40008000a00 */
[----:B--2---:R-:W-:-:S04]  /*01f0*/  UISETP.NE.U32.AND UP0, UPT, UR6, URZ, UPT ;  /* 0x000000ff0600728c */ /* 0x004fc8000bf05070 */
[----:B------:R-:W-:-:S09]  /*0200*/  UISETP.NE.AND.EX UP0, UPT, UR7, URZ, UPT, UP0 ;  /* 0x000000ff0700728c */ /* 0x000fd2000bf05300 */
[----:B------:R-:W-:Y:S05]  /*0210*/  BRA.U !UP0, `(.L_x_3) ;  /* 0x00000001080c7547 */ /* 0x000fea000b800000 */
[----:B------:R-:W2:Y:S02]  /*0220*/  LDC.64 R76, c[0x0][0x8a8] ;  /* 0x00022a00ff4c7b82 */ /* 0x000ea40000000a00 */
[----:B--2---:R2:W5:Y:S01]  /*0230*/  LDG.E R76, desc[UR46][R76.64] ;  /* 0x0000002e4c4c7981 */ /* 0x004562000c1e1900 */
[----:B------:R-:W-:Y:S05]  /*0240*/  BRA `(.L_x_2) ;  /* 0x0000000000087947 */ /* 0x000fea0003800000 */
.L_x_3:
[----:B------:R-:W2:Y:S02]  /*0250*/  LDCU UR6, c[0x0][0x8a0] ;  /* 0x00011400ff0677ac */ /* 0x000ea40008000800 */
[----:B--2---:R-:W-:Y:S02]  /*0260*/  MOV R76, UR6 ;  /* 0x00000006004c7c02 */ /* 0x004fe40008000f00 */
.L_x_2:
[----:B------:R-:W-:Y:S01]  /*0270*/  IMAD.U32 R0, RZ, RZ, UR10 ;  /* 0x0000000aff007e24 */ /* 0x000fe2000f8e00ff */
[----:B------:R-:W-:Y:S04]  /*0280*/  BSSY.RECONVERGENT B0, `(.L_x_4) ;  /* 0x000000c000007945 */ /* 0x000fe80003800200 */
[C---:B------:R-:W-:Y:S02]  /*0290*/  ISETP.NE.OR P2, PT, R0.reuse, 0x1, !P1 ;  /* 0x000000010000780c */ /* 0x040fe40004f45670 */
[----:B------:R-:W-:-:S11]  /*02a0*/  ISETP.NE.OR P0, PT, R0, 0x3, !P1 ;  /* 0x000000030000780c */ /* 0x000fd60004f05670 */
[----:B------:R-:W-:Y:S05]  /*02b0*/  @P2 BRA `(.L_x_5) ;  /* 0x0000000000202947 */ /* 0x000fea0003800000 */
[----:B------:R-:W3:Y:S02]  /*02c0*/  LDCU.64 UR6, c[0x0][0x348] ;  /* 0x00006900ff0677ac */ /* 0x000ee40008000a00 */
[----:B---3--:R-:W-:Y:S02]  /*02d0*/  UIADD3 UR12, UP1, UPT, UR6, 0x80, URZ ;  /* 0x00000080060c7890 */ /* 0x008fe4000ff3e0ff */
[----:B------:R-:W-:Y:S02]  /*02e0*/  UIADD3 UR6, UP0, UPT, UR6, 0x180, URZ ;  /* 0x0000018006067890 */ /* 0x000fe4000ff1e0ff */
[----:B------:R-:W-:Y:S02]  /*02f0*/  UIADD3.X UR13, UPT, UPT, URZ, UR7, URZ, UP1, !UPT ;  /* 0x00000007ff0d7290 */ /* 0x000fe40008ffe4ff */
[----:B------:R-:W-:-:S07]  /*0300*/  UIADD3.X UR7, UPT, UPT, URZ, UR7, URZ, UP0, !UPT ;  /* 0x00000007ff077290 */ /* 0x000fce00087fe4ff */
[----:B------:R3:W-:Y:S02]  /*0310*/  UTMACCTL.PF [UR12] ;  /* 0x000000000c0079b9 */ /* 0x0007e40008040000 */
[----:B------:R3:W-:Y:S02]  /*0320*/  UTMACCTL.PF [UR6] ;  /* 0x00000000060079b9 */ /* 0x0007e40008040000 */
[----:B---3--:R-:W-:Y:S01]  /*0330*/  NOP ;  /* 0x0000000000007918 */ /* 0x008fe20000000000 */
.L_x_5:
[----:B------:R-:W-:Y:S05]  /*0340*/  BSYNC.RECONVERGENT B0 ;  /* 0x0000000000007941 */ /* 0x000fea0003800200 */
.L_x_4:
[----:B------:R-:W-:Y:S04]  /*0350*/  BSSY.RECONVERGENT B0, `(.L_x_6) ;  /* 0x000000a000007945 */ /* 0x000fe80003800200 */
        /* <DEDUP_REMOVED lines=9> */
.L_x_7:
[----:B------:R-:W-:Y:S05]  /*03f0*/  BSYNC.RECONVERGENT B0 ;  /* 0x0000000000007941 */ /* 0x000fea0003800200 */
.L_x_6:
[----:B------:R-:W3:Y:S01]  /*0400*/  LDCU.64 UR6, c[0x0][0x888] ;  /* 0x00011100ff0677ac */ /* 0x000ee20008000a00 */
[----:B------:R-:W-:Y:S02]  /*0410*/  UISETP.EQ.U32.AND UP1, UPT, UR4, URZ, UPT ;  /* 0x000000ff0400728c */ /* 0x000fe4000bf22070 */
[----:B------:R-:W-:Y:S02]  /*0420*/  UPLOP3.LUT UP5, UPT, UPT, UPT, UPT, 0x80, 0x8 ;  /* 0x000000000008789c */ /* 0x000fe40003faf070 */
[----:B---3--:R-:W-:-:S04]  /*0430*/  UISETP.NE.U32.AND UP0, UPT, UR6, URZ, UPT ;  /* 0x000000ff0600728c */ /* 0x008fc8000bf05070 */
[----:B------:R-:W-:-:S04]  /*0440*/  UISETP.NE.AND.EX UP0, UPT, UR7, URZ, UPT, UP0 ;  /* 0x000000ff0700728c */ /* 0x000fc8000bf05300 */
[----:B------:R-:W-:-:S04]  /*0450*/  UISETP.EQ.OR.EX UP2, UPT, UR5, URZ, !UP0, UP1 ;  /* 0x000000ff0500728c */ /* 0x000fc8000c742710 */
[----:B------:R-:W-:-:S05]  /*0460*/  UP2UR UR51, UPR, URZ, 0x4 ;  /* 0x00000004ff337883 */ /* 0x000fca0008000000 */
[----:B------:R-:W-:Y:S07]  /*0470*/  BRA.U !UP2, `(.L_x_8) ;  /* 0x000000010a207547 */ /* 0x000fee000b800000 */
[----:B------:R-:W-:Y:S01]  /*0480*/  UISETP.NE.U32.AND UP2, UPT, UR4, URZ, UPT ;  /* 0x000000ff0400728c */ /* 0x000fe2000bf45070 */
[----:B-----5:R-:W-:Y:S01]  /*0490*/  FSETP.NEU.AND P0, PT, R81, RZ, PT ;  /* 0x000000ff5100720b */ /* 0x020fe20003f0d000 */
[----:B------:R-:W-:Y:S02]  /*04a0*/  USEL UR4, URZ, 0xffffffff, UP0 ;  /* 0xffffffffff047887 */ /* 0x000fe40008000000 */
[----:B------:R-:W-:-:S10]  /*04b0*/  UISETP.NE.AND.EX UP2, UPT, UR5, URZ, UPT, UP2 ;  /* 0x000000ff0500728c */ /* 0x000fd4000bf45320 */
[----:B------:R-:W-:Y:S01]  /*04c0*/  VOTEU.ANY UP1, P0 ;  /* 0x0000000000ff7886 */ /* 0x000fe20000020100 */
[----:B------:R-:W-:-:S04]  /*04d0*/  @!UP2 USEL UR4, URZ, 0xffffffff, UP1 ;  /* 0xffffffffff04a887 */ /* 0x000fc80008800000 */
[----:B------:R-:W-:-:S04]  /*04e0*/  ULOP3.LUT UR4, UR4, 0x1, URZ, 0xc0, !UPT ;  /* 0x0000000104047892 */ /* 0x000fc8000f8ec0ff */
[----:B------:R-:W-:-:S11]  /*04f0*/  UISETP.NE.U32.AND UP5, UPT, UR4, 0x1, UPT ;  /* 0x000000010400788c */ /* 0x000fd6000bfa5070 */
.L_x_8:
[----:B------:R-:W3:Y:S01]  /*0500*/  SHFL.IDX PT, R0, R162, RZ, 0x1f ;  /* 0x00001fffa2007589 */ /* 0x000ee200000e0000 */
[----:B------:R-:W-:-:S04]  /*0510*/  UISETP.NE.AND UP1, UPT, UR10, 0x2, UPT ;  /* 0x000000020a00788c */ /* 0x000fc8000bf25270 */
[----:B------:R-:W-:Y:S02]  /*0520*/  UISETP.EQ.AND UP2, UPT, UR9, URZ, !UP1 ;  /* 0x000000ff0900728c */ /* 0x000fe4000cf42270 */
[----:B------:R-:W-:-:S04]  /*0530*/  USEL UR14, URZ, 0x1, UP1 ;  /* 0x00000001ff0e7887 */ /* 0x000fc80008800000 */
[----:B------:R-:W-:Y:S02]  /*0540*/  PLOP3.LUT P5, PT, P1, PT, UP2, 0x80, 0x8 ;  /* 0x000000000008781c */ /* 0x000fe40000faf028 */
[----:B---3--:R-:W-:-:S13]  /*0550*/  ISETP.NE.AND P0, PT, R0, RZ, PT ;  /* 0x000000ff0000720c */ /* 0x008fda0003f05270 */
[----:B------:R-:W-:Y:S05]  /*0560*/  @P0 BRA `(.L_x_9) ;  /* 0x0000000000900947 */ /* 0x000fea0003800000 */
[----:B------:R-:W-:Y:S01]  /*0570*/  ELECT P0, URZ, PT ;  /* 0x0000000000ff782f */ /* 0x000fe20003800000 */
[----:B------:R-:W-:-:S12]  /*0580*/  BSSY.RECONVERGENT B0, `(.L_x_9) ;  /* 0x0000022000007945 */ /* 0x000fd80003800200 */
[----:B------:R-:W-:Y:S05]  /*0590*/  @!P0 BRA `(.L_x_10) ;  /* 0x0000000000808947 */ /* 0x000fea0003800000 */
[----:B------:R-:W-:Y:S01]  /*05a0*/  UMOV UR5, 0x400 ;  /* 0x0000040000057882 */ /* 0x000fe20000000000 */
[----:B------:R-:W-:Y:S01]  /*05b0*/  UMOV UR4, 0x1 ;  /* 0x0000000100047882 */ /* 0x000fe20000000000 */
[----:B------:R-:W-:Y:S02]  /*05c0*/  ULEA UR5, UR37, UR5, 0x18 ;  /* 0x0000000525057291 */ /* 0x000fe4000f8ec0ff */
[----:B------:R-:W-:-:S04]  /*05d0*/  UIADD3 UR6, UPT, UPT, -UR4, 0x100000, URZ ;  /* 0x0010000004067890 */ /* 0x000fc8000fffe1ff */
[----:B------:R-:W-:Y:S02]  /*05e0*/  USHF.L.U32 UR7, UR6, 0xb, URZ ;  /* 0x0000000b06077899 */ /* 0x000fe400080006ff */
[----:B------:R-:W-:Y:S01]  /*05f0*/  USHF.L.U32 UR6, UR6, 0x1, URZ ;  /* 0x0000000106067899 */ /* 0x000fe200080006ff */
[----:B------:R-:W3:Y:S11]  /*0600*/  FENCE.VIEW.ASYNC.S ;  /* 0x00000000000073c6 */ /* 0x000ef60000000000 */
[----:B---3--:R3:W4:Y:S01]  /*0610*/  SYNCS.EXCH.64 URZ, [UR5], UR6 ;  /* 0x0000000605ff75b2 */ /* 0x0087220008000100 */
[----:B------:R3:W1:Y:S01]  /*0620*/  SYNCS.EXCH.64 URZ, [UR5+0x60], UR6 ;  /* 0x0000600605ff75b2 */ /* 0x0006620008000100 */
        /* <DEDUP_REMOVED lines=21> */
[----:B------:R3:W1:Y:S02]  /*0780*/  SYNCS.EXCH.64 URZ, [UR5+0xb8], UR6 ;  /* 0x0000b80605ff75b2 */ /* 0x0006640008000100 */
[----:B---34-:R-:W-:Y:S01]  /*0790*/  NOP ;  /* 0x0000000000007918 */ /* 0x018fe20000000000 */
.L_x_10:
[----:B------:R-:W-:Y:S05]  /*07a0*/  BSYNC.RECONVERGENT B0 ;  /* 0x0000000000007941 */ /* 0x000fea0003800200 */
.L_x_9:
[----:B------:R-:W3:Y:S01]  /*07b0*/  SHFL.IDX PT, R0, R162, RZ, 0x1f ;  /* 0x00001fffa2007589 */ /* 0x000ee200000e0000 */
[----:B------:R-:W-:Y:S01]  /*07c0*/  NOP ;  /* 0x0000000000007918 */ /* 0x000fe20000000000 */
[----:B---3--:R-:W-:-:S13]  /*07d0*/  ISETP.NE.AND P0, PT, R0, 0x1, PT ;  /* 0x000000010000780c */ /* 0x008fda0003f05270 */
[----:B------:R-:W-:Y:S05]  /*07e0*/  @P0 BRA `(.L_x_11) ;  /* 0x00000000004c0947 */ /* 0x000fea0003800000 */
[----:B------:R-:W-:Y:S01]  /*07f0*/  UMOV UR6, 0x400 ;  /* 0x0000040000067882 */ /* 0x000fe20000000000 */
[----:B------:R-:W-:Y:S01]  /*0800*/  UMOV UR5, 0x20 ;  /* 0x0000002000057882 */ /* 0x000fe20000000000 */
[----:B------:R-:W-:Y:S01]  /*0810*/  UMOV UR4, 0x80 ;  /* 0x0000008000047882 */ /* 0x000fe20000000000 */
[----:B------:R-:W-:Y:S02]  /*0820*/  ULEA UR6, UR37, UR6, 0x18 ;  /* 0x0000000625067291 */ /* 0x000fe4000f8ec0ff */
[----:B------:R-:W-:-:S04]  /*0830*/  UIADD3 UR12, UPT, UPT, -UR5, 0x100000, URZ ;  /* 0x00100000050c7890 */ /* 0x000fc8000fffe1ff */
[----:B------:R-:W-:Y:S02]  /*0840*/  USHF.L.U32 UR13, UR12, 0xb, URZ ;  /* 0x0000000b0c0d7899 */ /* 0x000fe400080006ff */
[----:B------:R-:W-:Y:S02]  /*0850*/  USHF.L.U32 UR12, UR12, 0x1, URZ ;  /* 0x000000010c0c7899 */ /* 0x000fe400080006ff */
[----:B------:R-:W-:-:S04]  /*0860*/  UIADD3 UR4, UPT, UPT, -UR4, 0x100000, URZ ;  /* 0x0010000004047890 */ /* 0x000fc8000fffe1ff */
[----:B------:R-:W-:Y:S02]  /*0870*/  USHF.L.U32 UR5, UR4, 0xb, URZ ;  /* 0x0000000b04057899 */ /* 0x000fe400080006ff */
[----:B------:R-:W-:Y:S01]  /*0880*/  USHF.L.U32 UR4, UR4, 0x1, URZ ;  /* 0x0000000104047899 */ /* 0x000fe200080006ff */
[----:B------:R-:W-:Y:S01]  /*0890*/  ELECT P0, URZ, PT ;  /* 0x0000000000ff782f */ /* 0x000fe20003800000 */
[----:B------:R-:W3:Y:S02]  /*08a0*/  FENCE.VIEW.ASYNC.S ;  /* 0x00000000000073c6 */ /* 0x000ee40000000000 */
[----:B---3--:R3:W4:Y:S08]  /*08b0*/  SYNCS.EXCH.64 URZ, [UR6+0xc0], UR12 ;  /* 0x0000c00c06ff75b2 */ /* 0x0087300008000100 */
[----:B------:R3:W1:Y:S01]  /*08c0*/  SYNCS.EXCH.64 URZ, [UR6+0xd8], UR4 ;  /* 0x0000d80406ff75b2 */ /* 0x0006620008000100 */
[----:B------:R3:W1:Y:S01]  /*08d0*/  SYNCS.EXCH.64 URZ, [UR6+0xc8], UR12 ;  /* 0x0000c80c06ff75b2 */ /* 0x0006620008000100 */
[----:B------:R3:W1:Y:S01]  /*08e0*/  SYNCS.EXCH.64 URZ, [UR6+0xe0], UR4 ;  /* 0x0000e00406ff75b2 */ /* 0x0006620008000100 */
[----:B------:R3:W1:Y:S01]  /*08f0*/  SYNCS.EXCH.64 URZ, [UR6+0xd0], UR12 ;  /* 0x0000d00c06ff75b2 */ /* 0x0006620008000100 */
[----:B------:R3:W1:Y:S01]  /*0900*/  SYNCS.EXCH.64 URZ, [UR6+0xe8], UR4 ;  /* 0x0000e80406ff75b2 */ /* 0x0006620008000100 */
[----:B------:R-:W-:Y:S01]  /*0910*/  NOP ;  /* 0x0000000000007918 */ /* 0x000fe20000000000 */
.L_x_11:
[----:B------:R-:W2:Y:S01]  /*0920*/  SHFL.IDX PT, R0, R162, RZ, 0x1f ;  /* 0x00001fffa2007589 */ /* 0x000ea200000e0000 */
[----:B------:R-:W-:Y:S01]  /*0930*/  NOP ;  /* 0x0000000000007918 */ /* 0x000fe20000000000 */
[----:B--2---:R-:W-:-:S13]  /*0940*/  ISETP.NE.AND P0, PT, R0, 0x3, PT ;  /* 0x000000030000780c */ /* 0x004fda0003f05270 */
[----:B------:R-:W-:Y:S05]  /*0950*/  @P0 BRA `(.L_x_12) ;  /* 0x00000000002c0947 */ /* 0x000fea0003800000 */
[----:B---3--:R-:W-:Y:S01]  /*0960*/  UMOV UR5, 0x400 ;  /* 0x0000040000057882 */ /* 0x008fe20000000000 */
[----:B------:R-:W-:Y:S01]  /*0970*/  UMOV UR4, 0x20 ;  /* 0x0000002000047882 */ /* 0x000fe20000000000 */
[----:B------:R-:W-:Y:S02]  /*0980*/  ULEA UR5, UR37, UR5, 0x18 ;  /* 0x0000000525057291 */ /* 0x000fe4000f8ec0ff */
[----:B------:R-:W-:-:S04]  /*0990*/  UIADD3 UR6, UPT, UPT, -UR4, 0x100000, URZ ;  /* 0x0010000004067890 */ /* 0x000fc8000fffe1ff */
[----:B------:R-:W-:Y:S02]  /*09a0*/  USHF.L.U32 UR7, UR6, 0xb, URZ ;  /* 0x0000000b06077899 */ /* 0x000fe400080006ff */
[----:B------:R-:W-:Y:S01]  /*09b0*/  USHF.L.U32 UR6, UR6, 0x1, URZ ;  /* 0x0000000106067899 */ /* 0x000fe200080006ff */
[----:B------:R-:W-:Y:S01]  /*09c0*/  ELECT P0, URZ, PT ;  /* 0x0000000000ff782f */ /* 0x000fe20003800000 */
[----:B------:R-:W2:Y:S10]  /*09d0*/  FENCE.VIEW.ASYNC.S ;  /* 0x00000000000073c6 */ /* 0x000eb40000000000 */
[----:B--2---:R2:W3:Y:S01]  /*09e0*/  SYNCS.EXCH.64 URZ, [UR5+0xf0], UR6 ;  /* 0x0000f00605ff75b2 */ /* 0x0044e20008000100 */
[----:B------:R2:W1:Y:S01]  /*09f0*/  SYNCS.EXCH.64 URZ, [UR5+0xf8], UR6 ;  /* 0x0000f80605ff75b2 */ /* 0x0004620008000100 */
[----:B------:R-:W-:Y:S01]  /*0a00*/  NOP ;  /* 0x0000000000007918 */ /* 0x000fe20000000000 */
.L_x_12:
[----:B------:R-:W4:Y:S01]  /*0a10*/  SHFL.IDX PT, R0, R162, RZ, 0x1f ;  /* 0x00001fffa2007589 */ /* 0x000f2200000e0000 */
[----:B------:R-:W-:Y:S01]  /*0a20*/  NOP ;  /* 0x0000000000007918 */ /* 0x000fe20000000000 */
[----:B----4-:R-:W-:-:S13]  /*0a30*/  ISETP.NE.AND P0, PT, R0, 0x4, PT ;  /* 0x000000040000780c */ /* 0x010fda0003f05270 */
[----:B------:R-:W-:Y:S05]  /*0a40*/  @P0 BRA `(.L_x_13) ;  /* 0x0000000000480947 */ /* 0x000fea0003800000 */
[----:B--23--:R-:W-:Y:S01]  /*0a50*/  UMOV UR6, 0x1e0 ;  /* 0x000001e000067882 */ /* 0x00cfe20000000000 */
[----:B------:R-:W-:Y:S01]  /*0a60*/  UMOV UR5, 0x400 ;  /* 0x0000040000057882 */ /* 0x000fe20000000000 */
[----:B------:R-:W-:Y:S01]  /*0a70*/  USEL UR6, UR6, 0x1a0, UP5 ;  /* 0x000001a006067887 */ /* 0x000fe2000a800000 */
        /* <DEDUP_REMOVED lines=9> */
[----:B------:R-:W2:Y:S02]  /*0b10*/  FENCE.VIEW.ASYNC.S ;  /* 0x00000000000073c6 */ /* 0x000ea40000000000 */
[----:B--2---:R4:W2:Y:S08]  /*0b20*/  SYNCS.EXCH.64 URZ, [UR5+0x100], UR12 ;  /* 0x0001000c05ff75b2 */ /* 0x0048b00008000100 */
[----:B------:R4:W3:Y:S01]  /*0b30*/  SYNCS.EXCH.64 URZ, [UR5+0x110], UR6 ;  /* 0x0001100605ff75b2 */ /* 0x0008e20008000100 */
[----:B------:R4:W1:Y:S01]  /*0b40*/  SYNCS.EXCH.64 URZ, [UR5+0x108], UR12 ;  /* 0x0001080c05ff75b2 */ /* 0x0008620008000100 */
[----:B------:R4:W1:Y:S02]  /*0b50*/  SYNCS.EXCH.64 URZ, [UR5+0x118], UR6 ;  /* 0x0001180605ff75b2 */ /* 0x0008640008000100 */
[----:B----4-:R-:W-:Y:S01]  /*0b60*/  NOP ;  /* 0x0000000000007918 */ /* 0x010fe20000000000 */
.L_x_13:
[----:B------:R-:W4:Y:S01]  /*0b70*/  SHFL.IDX PT, R0, R162, RZ, 0x1f ;  /* 0x00001fffa2007589 */ /* 0x000f2200000e0000 */
[----:B------:R-:W-:Y:S01]  /*0b80*/  NOP ;  /* 0x0000000000007918 */ /* 0x000fe20000000000 */
[----:B----4-:R-:W-:-:S13]  /*0b90*/  ISETP.NE.AND P0, PT, R0, 0x5, PT ;  /* 0x000000050000780c */ /* 0x010fda0003f05270 */
[----:B------:R-:W-:Y:S05]  /*0ba0*/  @P0 BRA `(.L_x_14) ;  /* 0x0000000000440947 */ /* 0x000fea0003800000 */
[----:B--23--:R-:W-:Y:S01]  /*0bb0*/  UMOV UR6, 0x400 ;  /* 0x0000040000067882 */ /* 0x00cfe20000000000 */
        /* <DEDUP_REMOVED lines=16> */
.L_x_14:
[----:B------:R-:W4:Y:S01]  /*0cc0*/  SHFL.IDX PT, R0, R162, RZ, 0x1f ;  /* 0x00001fffa2007589 */ /* 0x000f2200000e0000 */
[----:B------:R-:W-:Y:S01]  /*0cd0*/  ISETP.NE.OR P1, PT, RZ, UR10, !P1 ;  /* 0x0000000aff007c0c */ /* 0x000fe2000cf25670 */
[----:B------:R-:W-:Y:S01]  /*0ce0*/  NOP ;  /* 0x0000000000007918 */ /* 0x000fe20000000000 */
[----:B----4-:R-:W-:-:S13]  /*0cf0*/  ISETP.NE.AND P0, PT, R0, 0x3, PT ;  /* 0x000000030000780c */ /* 0x010fda0003f05270 */
[----:B------:R-:W-:Y:S05]  /*0d00*/  @P0 BRA `(.L_x_15) ;  /* 0x0000000000340947 */ /* 0x000fea0003800000 */
[----:B--23--:R-:W-:Y:S01]  /*0d10*/  UMOV UR5, 0x400 ;  /* 0x0000040000057882 */ /* 0x00cfe20000000000 */
[----:B------:R-:W-:Y:S01]  /*0d20*/  UMOV UR4, 0x20 ;  /* 0x0000002000047882 */ /* 0x000fe20000000000 */
[----:B------:R-:W-:Y:S02]  /*0d30*/  ULEA UR5, UR37, UR5, 0x18 ;  /* 0x0000000525057291 */ /* 0x000fe4000f8ec0ff */
[----:B------:R-:W-:-:S04]  /*0d40*/  UIADD3 UR6, UPT, UPT, -UR4, 0x100000, URZ ;  /* 0x0010000004067890 */ /* 0x000fc8000fffe1ff */
[----:B------:R-:W-:Y:S02]  /*0d50*/  USHF.L.U32 UR7, UR6, 0xb, URZ ;  /* 0x0000000b06077899 */ /* 0x000fe400080006ff */
[----:B------:R-:W-:Y:S01]  /*0d60*/  USHF.L.U32 UR6, UR6, 0x1, URZ ;  /* 0x0000000106067899 */ /* 0x000fe200080006ff */
[----:B------:R-:W-:Y:S01]  /*0d70*/  ELECT P0, URZ, PT ;  /* 0x0000000000ff782f */ /* 0x000fe20003800000 */
[----:B------:R-:W2:Y:S10]  /*0d80*/  FENCE.VIEW.ASYNC.S ;  /* 0x00000000000073c6 */ /* 0x000eb40000000000 */
[----:B--2---:R4:W2:Y:S01]  /*0d90*/  SYNCS.EXCH.64 URZ, [UR5+0x140], UR6 ;  /* 0x0001400605ff75b2 */ /* 0x0048a20008000100 */
[----:B------:R4:W3:Y:S01]  /*0da0*/  SYNCS.EXCH.64 URZ, [UR5+0x150], UR6 ;  /* 0x0001500605ff75b2 */ /* 0x0008e20008000100 */
[----:B------:R4:W1:Y:S01]  /*0db0*/  SYNCS.EXCH.64 URZ, [UR5+0x148], UR6 ;  /* 0x0001480605ff75b2 */ /* 0x0008620008000100 */
[----:B------:R4:W1:Y:S02]  /*0dc0*/  SYNCS.EXCH.64 URZ, [UR5+0x158], UR6 ;  /* 0x0001580605ff75b2 */ /* 0x0008640008000100 */
[----:B----4-:R-:W-:Y:S01]  /*0dd0*/  NOP ;  /* 0x0000000000007918 */ /* 0x010fe20000000000 */
.L_x_15:
[----:B------:R-:W-:Y:S01]  /*0de0*/  VOTEU.ALL UP1, P1 ;  /* 0x0000000000ff7886 */ /* 0x000fe20000820000 */
[----:B--23--:R-:W2:Y:S01]  /*0df0*/  LDCU UR5, c[0x0][0x36c] ;  /* 0x00006d80ff0577ac */ /* 0x00cea20008000800 */
[----:B------:R-:W-:Y:S01]  /*0e00*/  NOP ;  /* 0x0000000000007918 */ /* 0x000fe20000000000 */
[----:B------:R-:W-:Y:S01]  /*0e10*/  LOP3.LUT R10, R170, 0x1f, RZ, 0xc0, !PT ;  /* 0x0000001faa0a7812 */ /* 0x000fe200078ec0ff */
[----:B------:R-:W-:Y:S01]  /*0e20*/  UMOV UR6, 0x20 ;  /* 0x0000002000067882 */ /* 0x000fe20000000000 */
[----:B------:R-:W-:Y:S01]  /*0e30*/  @!UP1 UMOV UR4, 0x400 ;  /* 0x0000040000049882 */ /* 0x000fe20000000000 */
[----:B------:R-:W-:-:S04]  /*0e40*/  @!UP1 UIADD3 UR6, UPT, UPT, -UR6, 0x100000, URZ ;  /* 0x0010000006069890 */ /* 0x000fc8000fffe1ff */
[----:B------:R-:W-:Y:S02]  /*0e50*/  @!UP1 USHF.L.U32 UR7, UR6, 0xb, URZ ;  /* 0x0000000b06079899 */ /* 0x000fe400080006ff */
[----:B------:R-:W-:Y:S02]  /*0e60*/  @!UP1 USHF.L.U32 UR6, UR6, 0x1, URZ ;  /* 0x0000000106069899 */ /* 0x000fe400080006ff */
[----:B------:R-:W-:Y:S01]  /*0e70*/  @!UP1 ULEA UR4, UR37, UR4, 0x18 ;  /* 0x0000000425049291 */ /* 0x000fe2000f8ec0ff */
[----:B------:R-:W-:Y:S01]  /*0e80*/  VOTEU.ALL UP1, P1 ;  /* 0x0000000000ff7886 */ /* 0x000fe20000820000 */
[----:B------:R-:W-:Y:S01]  /*0e90*/  UISETP.NE.AND UP4, UPT, UR10, URZ, UPT ;  /* 0x000000ff0a00728c */ /* 0x000fe2000bf85270 */
[----:B------:R-:W3:Y:S09]  /*0ea0*/  FENCE.VIEW.ASYNC.S ;  /* 0x00000000000073c6 */ /* 0x000ef20000000000 */
[----:B---3--:R3:W4:Y:S01]  /*0eb0*/  @!UP1 SYNCS.EXCH.64 URZ, [UR4+0x160], UR6 ;  /* 0x0001600604ff95b2 */ /* 0x0087220008000100 */
[----:B--2---:R-:W-:-:S09]  /*0ec0*/  UISETP.EQ.U32.AND UP1, UPT, UR5, 0x1, UPT ;  /* 0x000000010500788c */ /* 0x004fd2000bf22070 */
[----:B------:R-:W-:Y:S05]  /*0ed0*/  BRA.U !UP1, `(.L_x_16) ;  /* 0x0000000109087547 */ /* 0x000fea000b800000 */
[----:B-1--4-:R-:W-:Y:S01]  /*0ee0*/  UCGABAR_ARV ;  /* 0x00000000000079c7 */ /* 0x012fe20008000000 */
[----:B------:R-:W-:Y:S05]  /*0ef0*/  BRA `(.L_x_17) ;  /* 0x0000000000047947 */ /* 0x000fea0003800000 */
.L_x_16:
[----:B-1--4-:R-:W-:Y:S01]  /*0f00*/  NOP ;  /* 0x0000000000007918 */ /* 0x012fe20000000000 */
.L_x_17:
[----:B------:R-:W1:Y:S01]  /*0f10*/  S2R R11, SR_CTAID.X ;  /* 0x00000000000b7919 */ /* 0x000e620000002500 */
[----:B------:R-:W-:-:S05]  /*0f20*/  CS2R.32 R156, SR_CgaSize ;  /* 0x00000000009c7805 */ /* 0x000fca0000008a00 */
[----:B------:R-:W-:-:S05]  /*0f30*/  IMAD R156, R156, -0xa0, RZ ;  /* 0xffffff609c9c7824 */ /* 0x000fca00078e02ff */
[----:B------:R-:W-:-:S14]  /*0f40*/  R2UR UR5, R156 ;  /* 0x000000009c0572ca */ /* 0x000fdc00000e0000 */
[----:B------:R-:W2:Y:S01]  /*0f50*/  LDCU UR5, c[0x0][UR5+0x2b0] ;  /* 0x00005600050577ac */ /* 0x000ea20008000800 */
[----:B------:R-:W-:-:S05]  /*0f60*/  CS2R.32 R0, SR_CgaSize ;  /* 0x0000000000007805 */ /* 0x000fca0000008a00 */
[----:B------:R-:W-:-:S06]  /*0f70*/  IMAD R0, R0, -0xa0, RZ ;  /* 0xffffff6000007824 */ /* 0x000fcc00078e02ff */
[----:B------:R-:W4:Y:S01]  /*0f80*/  LDC R0, c[0x0][R0+0x2a0] ;  /* 0x0000a80000007b82 */ /* 0x000f220000000800 */
[----:B------:R-:W-:Y:S01]  /*0f90*/  PRMT R8, RZ, 0x7610, R8 ;  /* 0x00007610ff087816 */ /* 0x000fe20000000008 */
[----:B------:R-:W2:Y:S01]  /*0fa0*/  S2R R20, SR_CTAID.Y ;  /* 0x0000000000147919 */ /* 0x000ea20000002600 */
[----:B------:R-:W-:-:S05]  /*0fb0*/  CS2R.32 R156, SR_CgaSize ;  /* 0x00000000009c7805 */ /* 0x000fca0000008a00 */
[----:B------:R-:W-:-:S05]  /*0fc0*/  IMAD R156, R156, -0xa0, RZ ;  /* 0xffffff609c9c7824 */ /* 0x000fca00078e02ff */
[----:B---3--:R-:W-:-:S14]  /*0fd0*/  R2UR UR4, R156 ;  /* 0x000000009c0472ca */ /* 0x008fdc00000e0000 */
[----:B------:R-:W3:Y:S01]  /*0fe0*/  LDCU UR4, c[0x0][UR4+0x2b4] ;  /* 0x00005680040477ac */ /* 0x000ee20008000800 */
[----:B------:R-:W-:Y:S01]  /*0ff0*/  UISETP.NE.AND UP2, UPT, UR10, 0x2, UPT ;  /* 0x000000020a00788c */ /* 0x000fe2000bf45270 */
[----:B------:R-:W2:Y:S01]  /*1000*/  LDC R9, c[0x0][0xb24] ;  /* 0x0002c900ff097b82 */ /* 0x000ea20000000800 */
[----:B------:R-:W-:-:S05]  /*1010*/  CS2R.32 R154, SR_CgaSize ;  /* 0x00000000009a7805 */ /* 0x000fca0000008a00 */
[----:B------:R-:W-:-:S06]  /*1020*/  IMAD R154, R154, -0xa0, RZ ;  /* 0xffffff609a9a7824 */ /* 0x000fcc00078e02ff */
[----:B------:R-:W4:Y:S08]  /*1030*/  LDC R154, c[0x0][R154+0x2a4] ;  /* 0x0000a9009a9a7b82 */ /* 0x000f300000000800 */
[----:B------:R-:W4:Y:S01]  /*1040*/  LDC R72, c[0x0][0xb24] ;  /* 0x0002c900ff487b82 */ /* 0x000f220000000800 */
[----:B-1----:R-:W-:Y:S01]  /*1050*/  I2FP.F32.U32 R4, R11 ;  /* 0x0000000b00047245 */ /* 0x002fe20000201000 */
[----:B------:R-:W-:-:S06]  /*1060*/  IMAD.MOV.U32 R21, RZ, RZ, R11 ;  /* 0x000000ffff157224 */ /* 0x000fcc00078e000b */
[----:B------:R-:W1:Y:S01]  /*1070*/  S2UR UR36, SR_CTAID.Z ;  /* 0x00000000002479c3 */ /* 0x000e620000002700 */
[----:B--2---:R-:W-:Y:S02]  /*1080*/  ISETP.GE.AND P0, PT, R9, 0x1, PT ;  /* 0x000000010900780c */ /* 0x004fe40003f06270 */
[----:B------:R-:W-:Y:S01]  /*1090*/  I2FP.F32.U32 R2, R20 ;  /* 0x0000001400027245 */ /* 0x000fe20000201000 */
[----:B------:R-:W-:-:S04]  /*10a0*/  FMUL R4, R4, UR5 ;  /* 0x0000000504047c20 */ /* 0x000fc80008400000 */
[----:B---3--:R-:W-:Y:S01]  /*10b0*/  FMUL R2, R2, UR4 ;  /* 0x0000000402027c20 */ /* 0x008fe20008400000 */
[----:B------:R-:W2:Y:S01]  /*10c0*/  F2I.U32.TRUNC.NTZ R156, R4 ;  /* 0x00000004009c7305 */ /* 0x000ea2000020f000 */
[----:B------:R-:W3:Y:S07]  /*10d0*/  LDCU UR4, c[0x0][0xb30] ;  /* 0x00016600ff0477ac */ /* 0x000eee0008000800 */
[----:B------:R-:W1:Y:S01]  /*10e0*/  F2I.U32.TRUNC.NTZ R3, R2 ;  /* 0x0000000200037305 */ /* 0x000e62000020f000 */
[----:B--2---:R-:W-:-:S04]  /*10f0*/  IMAD.MOV R156, RZ, RZ, -R156 ;  /* 0x000000ffff9c7224 */ /* 0x004fc800078e0a9c */
[----:B----4-:R-:W-:Y:S01]  /*1100*/  IMAD R156, R0, R156, R11 ;  /* 0x0000009c009c7224 */ /* 0x010fe200078e020b */
[----:B------:R-:W-:Y:S01]  /*1110*/  PRMT R0, RZ, 0x7610, R0 ;  /* 0x00007610ff007816 */ /* 0x000fe20000000000 */
[----:B---3--:R-:W-:Y:S01]  /*1120*/  UISETP.NE.AND UP3, UPT, UR4, 0x1, UPT ;  /* 0x000000010400788c */ /* 0x008fe2000bf65270 */
[----:B-1----:R-:W-:-:S05]  /*1130*/  IADD3 R3, PT, PT, -R3, RZ, RZ ;  /* 0x000000ff03037210 */ /* 0x002fca0007ffe1ff */
[----:B------:R-:W-:Y:S01]  /*1140*/  IMAD R154, R154, R3, R20 ;  /* 0x000000039a9a7224 */ /* 0x000fe200078e0214 */
[----:B------:R-:W-:Y:S06]  /*1150*/  BRA.U UP4, `(.L_x_18) ;  /* 0x0000000104247547 */ /* 0x000fec000b800000 */
[----:B------:R-:W-:Y:S01]  /*1160*/  ISETP.NE.AND P1, PT, R154, RZ, PT ;  /* 0x000000ff9a00720c */ /* 0x000fe20003f25270 */
[----:B------:R-:W-:Y:S01]  /*1170*/  IMAD.MOV.U32 R0, RZ, RZ, 0x3 ;  /* 0x00000003ff007424 */ /* 0x000fe200078e00ff */
[C---:B------:R-:W-:Y:S02]  /*1180*/  LOP3.LUT R3, R156.reuse, 0xfffffffe, RZ, 0xc0, !PT ;  /* 0xfffffffe9c037812 */ /* 0x040fe400078ec0ff */
[----:B------:R-:W-:Y:S02]  /*1190*/  ISETP.LT.U32.OR P1, PT, R156, 0x2, !P1 ;  /* 0x000000029c00780c */ /* 0x000fe40004f21470 */
[----:B------:R-:W-:Y:S02]  /*11a0*/  SHF.L.U32 R0, R0, R3, RZ ;  /* 0x0000000300007219 */ /* 0x000fe400000006ff */
[----:B------:R-:W-:Y:S02]  /*11b0*/  SEL R5, RZ, 0x1, !P1 ;  /* 0x00000001ff057807 */ /* 0x000fe40004800000 */
[----:B------:R-:W-:-:S05]  /*11c0*/  SEL R2, RZ, 0x2, !P1 ;  /* 0x00000002ff027807 */ /* 0x000fca0004800000 */
[----:B------:R-:W-:-:S05]  /*11d0*/  IMAD.IADD R2, R5, 0x1, R2 ;  /* 0x0000000105027824 */ /* 0x000fca00078e0202 */
[----:B------:R-:W-:Y:S02]  /*11e0*/  PRMT R8, R2, 0x7610, R8 ;  /* 0x0000761002087816 */ /* 0x000fe40000000008 */
.L_x_18:
[----:B------:R-:W-:Y:S05]  /*11f0*/  @!P0 BRA `(.L_x_19) ;  /* 0x0000000000b88947 */ /* 0x000fea0003800000 */
[----:B------:R-:W1:Y:S01]  /*1200*/  LDC.64 R4, c[0x0][0xb18] ;  /* 0x0002c600ff047b82 */ /* 0x000e620000000a00 */
[----:B------:R-:W-:-:S07]  /*1210*/  ISETP.NE.AND P0, PT, R9, 0x1, PT ;  /* 0x000000010900780c */ /* 0x000fce0003f05270 */
[----:B------:R-:W2:Y:S08]  /*1220*/  LDC R14, c[0x0][0xb0c] ;  /* 0x0002c300ff0e7b82 */ /* 0x000eb00000000800 */
[----:B------:R-:W3:Y:S08]  /*1230*/  LDC R13, c[0x0][0x370] ;  /* 0x0000dc00ff0d7b82 */ /* 0x000ef00000000800 */
[----:B------:R-:W4:Y:S01]  /*1240*/  LDC R16, c[0x0][0x374] ;  /* 0x0000dd00ff107b82 */ /* 0x000f220000000800 */
[----:B-1----:R-:W-:-:S07]  /*1250*/  ISETP.NE.AND P1, PT, R4, 0x1, PT ;  /* 0x000000010400780c */ /* 0x002fce0003f25270 */
[----:B------:R-:W3:Y:S01]  /*1260*/  LDC.64 R6, c[0x0][0xb10] ;  /* 0x0002c400ff067b82 */ /* 0x000ee20000000a00 */
[----:B--2---:R-:W-:-:S07]  /*1270*/  ISETP.NE.AND P2, PT, R14, 0x1, PT ;  /* 0x000000010e00780c */ /* 0x004fce0003f45270 */
[----:B------:R-:W1:Y:S08]  /*1280*/  LDC R12, c[0x0][0xb20] ;  /* 0x0002c800ff0c7b82 */ /* 0x000e700000000800 */
[----:B------:R-:W2:Y:S01]  /*1290*/  LDC.64 R2, c[0x0][0xb28] ;  /* 0x0002ca00ff027b82 */ /* 0x000ea20000000a00 */
[----:B----4-:R-:W-:-:S04]  /*12a0*/  IMAD.HI.U32 R15, R16, R5, RZ ;  /* 0x00000005100f7227 */ /* 0x010fc800078e00ff */
[----:B------:R-:W-:-:S04]  /*12b0*/  IMAD.HI.U32 R5, R20, R5, RZ ;  /* 0x0000000514057227 */ /* 0x000fc800078e00ff */
[----:B---3--:R-:W-:-:S04]  /*12c0*/  IMAD.HI.U32 R18, R13, R6, RZ ;  /* 0x000000060d127227 */ /* 0x008fc800078e00ff */
[C---:B------:R-:W-:Y:S01]  /*12d0*/  IMAD.HI.U32 R22, R11.reuse, R6, RZ ;  /* 0x000000060b167227 */ /* 0x040fe200078e00ff */
[-C--:B------:R-:W-:Y:S02]  /*12e0*/  @P2 SHF.R.U32.HI R13, RZ, R7.reuse, R18 ;  /* 0x00000007ff0d2219 */ /* 0x080fe40000011612 */
[-C--:B-1----:R-:W-:Y:S02]  /*12f0*/  @P1 SHF.R.U32.HI R16, RZ, R12.reuse, R15 ;  /* 0x0000000cff101219 */ /* 0x082fe4000001160f */
[----:B------:R-:W-:Y:S02]  /*1300*/  SHF.R.U32.HI R5, RZ, R12, R5 ;  /* 0x0000000cff057219 */ /* 0x000fe40000011605 */
[----:B------:R-:W-:Y:S02]  /*1310*/  SHF.R.U32.HI R22, RZ, R7, R22 ;  /* 0x00000007ff167219 */ /* 0x000fe40000011616 */
[----:B------:R-:W-:Y:S01]  /*1320*/  SEL R5, R20, R5, !P1 ;  /* 0x0000000514057207 */ /* 0x000fe20004800000 */
[----:B--2---:R-:W-:Y:S01]  /*1330*/  IMAD.HI.U32 R18, R16, R2, RZ ;  /* 0x0000000210127227 */ /* 0x004fe200078e00ff */
[----:B------:R-:W-:-:S02]  /*1340*/  SEL R21, R11, R22, !P2 ;  /* 0x000000160b157207 */ /* 0x000fc40005000000 */
[----:B------:R-:W-:Y:S01]  /*1350*/  IADD3 R7, PT, PT, -R5, RZ, RZ ;  /* 0x000000ff05077210 */ /* 0x000fe20007ffe1ff */
[----:B------:R-:W-:Y:S01]  /*1360*/  IMAD.HI.U32 R6, R13, R2, RZ ;  /* 0x000000020d067227 */ /* 0x000fe200078e00ff */
[----:B------:R-:W-:-:S03]  /*1370*/  @P0 SHF.R.U32.HI R16, RZ, R3, R18 ;  /* 0x00000003ff100219 */ /* 0x000fc60000011612 */
[----:B------:R-:W-:Y:S01]  /*1380*/  IMAD R7, R4, R7, R20 ;  /* 0x0000000704077224 */ /* 0x000fe200078e0214 */
[----:B------:R-:W-:Y:S01]  /*1390*/  @P0 SHF.R.U32.HI R13, RZ, R3, R6 ;  /* 0x00000003ff0d0219 */ /* 0x000fe20000011606 */
[----:B------:R-:W-:-:S04]  /*13a0*/  IMAD R16, R16, R9, RZ ;  /* 0x0000000910107224 */ /* 0x000fc800078e02ff */
[----:B------:R-:W-:Y:S01]  /*13b0*/  IMAD R6, R13, R9, RZ ;  /* 0x000000090d067224 */ /* 0x000fe200078e02ff */
[----:B------:R-:W-:-:S04]  /*13c0*/  ISETP.GE.AND P1, PT, R5, R16, PT ;  /* 0x000000100500720c */ /* 0x000fc80003f26270 */
[----:B------:R-:W-:Y:S01]  /*13d0*/  ISETP.GE.OR P1, PT, R21, R6, P1 ;  /* 0x000000061500720c */ /* 0x000fe20000f26670 */
[----:B------:R-:W-:-:S05]  /*13e0*/  IMAD.HI.U32 R6, R5, R2, RZ ;  /* 0x0000000205067227 */ /* 0x000fca00078e00ff */
[----:B------:R-:W-:-:S04]  /*13f0*/  SHF.R.U32.HI R6, RZ, R3, R6 ;  /* 0x00000003ff067219 */ /* 0x000fc80000011606 */
[----:B------:R-:W-:-:S03]  /*1400*/  SEL R6, R5, R6, !P0 ;  /* 0x0000000605067207 */ /* 0x000fc60004000000 */
[----:B------:R-:W-:Y:S01]  /*1410*/  @!P1 IMAD.HI.U32 R12, R21, R2, RZ ;  /* 0x00000002150c9227 */ /* 0x000fe200078e00ff */
[----:B------:R-:W-:-:S04]  /*1420*/  IADD3 R2, PT, PT, -R6, RZ, RZ ;  /* 0x000000ff06027210 */ /* 0x000fc80007ffe1ff */
[----:B------:R-:W-:Y:S01]  /*1430*/  @!P1 SHF.R.U32.HI R12, RZ, R3, R12 ;  /* 0x00000003ff0c9219 */ /* 0x000fe2000001160c */
[----:B------:R-:W-:-:S03]  /*1440*/  IMAD R2, R9, R2, R5 ;  /* 0x0000000209027224 */ /* 0x000fc600078e0205 */
[----:B------:R-:W-:-:S05]  /*1450*/  @!P1 SEL R3, R21, R12, !P0 ;  /* 0x0000000c15039207 */ /* 0x000fca0004000000 */
[--C-:B------:R-:W-:Y:S02]  /*1460*/  @!P1 IMAD.IADD R6, R6, 0x1, -R3.reuse ;  /* 0x0000000106069824 */ /* 0x100fe400078e0a03 */
[----:B------:R-:W-:Y:S01]  /*1470*/  @!P1 IMAD R3, R2, R13, R3 ;  /* 0x0000000d02039224 */ /* 0x000fe200078e0203 */
[----:B------:R-:W-:Y:S01]  /*1480*/  IADD3 R2, PT, PT, -R21, RZ, RZ ;  /* 0x000000ff15027210 */ /* 0x000fe20007ffe1ff */
[----:B------:R-:W-:Y:S02]  /*1490*/  @!P1 IMAD R5, R6, R9, R21 ;  /* 0x0000000906059224 */ /* 0x000fe400078e0215 */
[----:B------:R-:W-:Y:S02]  /*14a0*/  @!P1 IMAD.MOV.U32 R21, RZ, RZ, R3 ;  /* 0x000000ffff159224 */ /* 0x000fe400078e0003 */
[----:B------:R-:W-:Y:S02]  /*14b0*/  IMAD R2, R14, R2, R11 ;  /* 0x000000020e027224 */ /* 0x000fe400078e020b */
[----:B------:R-:W-:-:S02]  /*14c0*/  IMAD R20, R5, R4, R7 ;  /* 0x0000000405147224 */ /* 0x000fc400078e0207 */
[----:B------:R-:W-:Y:S02]  /*14d0*/  IMAD R21, R21, R14, R2 ;  /* 0x0000000e15157224 */ /* 0x000fe400078e0202 */
.L_x_19:
[----:B------:R-:W-:Y:S05]  /*14e0*/  BRA.U UP3, `(.L_x_20) ;  /* 0x0000000103407547 */ /* 0x000fea000b800000 */
[----:B------:R-:W1:Y:S08]  /*14f0*/  LDC.64 R4, c[0x0][0xb10] ;  /* 0x0002c400ff047b82 */ /* 0x000e700000000a00 */
[----:B------:R-:W2:Y:S08]  /*1500*/  LDC.64 R2, c[0x0][0xb18] ;  /* 0x0002c600ff027b82 */ /* 0x000eb00000000a00 */
[----:B------:R-:W3:Y:S08]  /*1510*/  LDC R6, c[0x0][0xb20] ;  /* 0x0002c800ff067b82 */ /* 0x000ef00000000800 */
[----:B------:R-:W4:Y:S01]  /*1520*/  LDC R12, c[0x0][0xb0c] ;  /* 0x0002c300ff0c7b82 */ /* 0x000f220000000800 */
[----:B-1----:R-:W-:-:S05]  /*1530*/  IMAD.HI.U32 R4, R21, R4, RZ ;  /* 0x0000000415047227 */ /* 0x002fca00078e00ff */
[----:B------:R-:W-:Y:S01]  /*1540*/  SHF.R.U32.HI R4, RZ, R5, R4 ;  /* 0x00000005ff047219 */ /* 0x000fe20000011604 */
[----:B--2---:R-:W-:Y:S01]  /*1550*/  IMAD.HI.U32 R3, R20, R3, RZ ;  /* 0x0000000314037227 */ /* 0x004fe200078e00ff */
[----:B------:R-:W-:-:S04]  /*1560*/  ISETP.NE.AND P0, PT, R2, 0x1, PT ;  /* 0x000000010200780c */ /* 0x000fc80003f05270 */
[----:B---3--:R-:W-:-:S04]  /*1570*/  SHF.R.U32.HI R3, RZ, R6, R3 ;  /* 0x00000006ff037219 */ /* 0x008fc80000011603 */
[----:B------:R-:W-:Y:S02]  /*1580*/  SEL R3, R20, R3, !P0 ;  /* 0x0000000314037207 */ /* 0x000fe40004000000 */
[----:B----4-:R-:W-:-:S04]  /*1590*/  ISETP.NE.AND P1, PT, R12, 0x1, PT ;  /* 0x000000010c00780c */ /* 0x010fc80003f25270 */
[----:B------:R-:W-:-:S05]  /*15a0*/  SEL R6, R21, R4, !P1 ;  /* 0x0000000415067207 */ /* 0x000fca0004800000 */
[----:B------:R-:W-:Y:S02]  /*15b0*/  IMAD.IADD R4, R3, 0x1, -R6 ;  /* 0x0000000103047824 */ /* 0x000fe400078e0a06 */
[----:B------:R-:W-:Y:S02]  /*15c0*/  IMAD.IADD R3, R6, 0x1, -R3 ;  /* 0x0000000106037824 */ /* 0x000fe400078e0a03 */
[----:B------:R-:W-:Y:S02]  /*15d0*/  IMAD R21, R4, R12, R21 ;  /* 0x0000000c04157224 */ /* 0x000fe400078e0215 */
[----:B------:R-:W-:Y:S02]  /*15e0*/  IMAD R20, R3, R2, R20 ;  /* 0x0000000203147224 */ /* 0x000fe400078e0214 */
.L_x_20:
[----:B------:R-:W-:Y:S05]  /*15f0*/  BRA.U !UP1, `(.L_x_21) ;  /* 0x00000001090c7547 */ /* 0x000fea000b800000 */
[----:B------:R-:W-:Y:S01]  /*1600*/  UCGABAR_WAIT ;  /* 0x0000000000007dc7 */ /* 0x000fe20008000000 */
[----:B------:R-:W-:Y:S01]  /*1610*/  CCTL.IVALL ;  /* 0x00000000ff00798f */ /* 0x000fe20002000000 */
[----:B------:R-:W-:Y:S05]  /*1620*/  BRA `(.L_x_22) ;  /* 0x0000000000047947 */ /* 0x000fea0003800000 */
.L_x_21:
[----:B------:R-:W-:Y:S06]  /*1630*/  BAR.SYNC.DEFER_BLOCKING 0x0 ;  /* 0x0000000000007b1d */ /* 0x000fec0000010000 */
.L_x_22:
[----:B------:R-:W-:Y:S05]  /*1640*/  BRA.U UP2, `(.L_x_23) ;  /* 0x0000001502d47547 */ /* 0x000fea000b800000 */
[----:B------:R-:W1:Y:S01]  /*1650*/  LDCU UR22, c[0x0][0x38c] ;  /* 0x00007180ff1677ac */ /* 0x000e620008000800 */
[----:B------:R-:W2:Y:S01]  /*1660*/  LDC R9, c[0x0][0x370] ;  /* 0x0000dc00ff097b82 */ /* 0x000ea20000000800 */
[----:B------:R-:W-:Y:S01]  /*1670*/  PLOP3.LUT P1, PT, PT, PT, UP5, 0x80, 0x8 ;  /* 0x000000000008781c */ /* 0x000fe20003f2f058 */
[----:B------:R-:W-:Y:S01]  /*1680*/  HFMA2 R12, -RZ, RZ, 0, 0 ;  /* 0x00000000ff0c7431 */ /* 0x000fe200000001ff */
[----:B------:R-:W-:Y:S01]  /*1690*/  UISETP.NE.AND UP1, UPT, UR10, URZ, UPT ;  /* 0x000000ff0a00728c */ /* 0x000fe2000bf25270 */
[----:B------:R-:W-:Y:S01]  /*16a0*/  ISETP.NE.AND P4, PT, R10, RZ, P5 ;  /* 0x000000ff0a00720c */ /* 0x000fe20002f85270 */
[C---:B------:R-:W-:Y:S01]  /*16b0*/  IMAD.SHL.U32 R16, R11.reuse, 0x80, RZ ;  /* 0x000000800b107824 */ /* 0x040fe200078e00ff */
[----:B------:R-:W-:Y:S01]  /*16c0*/  LOP3.LUT R17, R11, 0x1, RZ, 0xc0, !PT ;  /* 0x000000010b117812 */ /* 0x000fe200078ec0ff */
[----:B------:R-:W-:Y:S01]  /*16d0*/  IMAD.MOV.U32 R15, RZ, RZ, 0x1 ;  /* 0x00000001ff0f7424 */ /* 0x000fe200078e00ff */
[----:B------:R-:W3:Y:S01]  /*16e0*/  LDC R0, c[0x0][0x374] ;  /* 0x0000dd00ff007b82 */ /* 0x000ee20000000800 */
[----:B------:R-:W-:Y:S01]  /*16f0*/  PLOP3.LUT P1, PT, P1, PT, PT, 0x8, 0x80 ;  /* 0x000000000080781c */ /* 0x000fe20000f2e170 */
[----:B------:R-:W-:Y:S01]  /*1700*/  IMAD.MOV.U32 R14, RZ, RZ, RZ ;  /* 0x000000ffff0e7224 */ /* 0x000fe200078e00ff */
[----:B------:R-:W-:Y:S01]  /*1710*/  MOV R8, 0x1 ;  /* 0x0000000100087802 */ /* 0x000fe20000000f00 */
[----:B------:R-:W-:Y:S01]  /*1720*/  IMAD.MOV.U32 R10, RZ, RZ, RZ ;  /* 0x000000ffff0a7224 */ /* 0x000fe200078e00ff */
[----:B------:R-:W4:Y:S01]  /*1730*/  LDCU.64 UR26, c[0x0][0x348] ;  /* 0x00006900ff1a77ac */ /* 0x000f220008000a00 */
[----:B-1----:R-:W-:-:S02]  /*1740*/  UIADD3 UR4, UPT, UPT, UR22, 0x1f, URZ ;  /* 0x0000001f16047890 */ /* 0x002fc4000fffe0ff */
[----:B------:R-:W-:Y:S02]  /*1750*/  USEL UR14, UR14, 0x2, UP1 ;  /* 0x000000020e0e7887 */ /* 0x000fe40008800000 */
[----:B------:R-:W-:Y:S01]  /*1760*/  USHF.R.S32.HI UR24, URZ, 0x1f, UR4 ;  /* 0x0000001fff187899 */ /* 0x000fe20008011404 */
[----:B------:R-:W-:-:S03]  /*1770*/  UMOV UR15, URZ ;  /* 0x000000ff000f7c82 */ /* 0x000fc60008000000 */
[----:B------:R-:W-:Y:S02]  /*1780*/  ULEA.HI UR24, UR24, UR4, URZ, 0x5 ;  /* 0x0000000418187291 */ /* 0x000fe4000f8f28ff */
[----:B------:R-:W-:Y:S02]  /*1790*/  UIADD3 UR4, UPT, UPT, UR22, -0x1, URZ ;  /* 0xffffffff16047890 */ /* 0x000fe4000fffe0ff */
[----:B------:R-:W-:Y:S02]  /*17a0*/  USHF.R.S32.HI UR24, URZ, 0x5, UR24 ;  /* 0x00000005ff187899 */ /* 0x000fe40008011418 */
[----:B------:R-:W-:Y:S02]  /*17b0*/  UISETP.GE.U32.AND UP2, UPT, UR4, -0x3f, UPT ;  /* 0xffffffc10400788c */ /* 0x000fe4000bf46070 */
[----:B------:R-:W-:Y:S02]  /*17c0*/  UISETP.LT.U32.AND UP0, UPT, UR24, 0xc, UPT ;  /* 0x0000000c1800788c */ /* 0x000fe4000bf01070 */
[----:B------:R-:W-:-:S02]  /*17d0*/  UIADD3 UR22, UPT, UPT, UR22, 0x3e, URZ ;  /* 0x0000003e16167890 */ /* 0x000fc4000fffe0ff */
[----:B------:R-:W-:-:S04]  /*17e0*/  USEL UR23, UR24, 0xc, UP0 ;  /* 0x0000000c18177887 */ /* 0x000fc80008000000 */
[----:B------:R-:W-:Y:S02]  /*17f0*/  UIADD3 UR13, UPT, UPT, UR23, -0x1, URZ ;  /* 0xffffffff170d7890 */ /* 0x000fe4000fffe0ff */
[----:B------:R-:W-:Y:S02]  /*1800*/  @UP2 UIADD3 UR13, UPT, UPT, UR23, URZ, URZ ;  /* 0x000000ff170d2290 */ /* 0x000fe4000fffe0ff */
[----:B------:R-:W-:Y:S02]  /*1810*/  UIADD3 UR21, UPT, UPT, UR24, -UR23, URZ ;  /* 0x8000001718157290 */ /* 0x000fe4000fffe0ff */
[----:B------:R-:W-:Y:S02]  /*1820*/  UIADD3 UR7, UPT, UPT, UR13, 0x1, URZ ;  /* 0x000000010d077890 */ /* 0x000fe4000fffe0ff */
[----:B--2-4-:R-:W-:-:S12]  /*1830*/  UIADD3 UR13, UPT, UPT, -UR13, URZ, URZ ;  /* 0x000000ff0d0d7290 */ /* 0x014fd8000fffe1ff */
.L_x_43:
[----:B------:R-:W-:Y:S01]  /*1840*/  UISETP.NE.AND UP0, UPT, UR37, URZ, UPT ;  /* 0x000000ff2500728c */ /* 0x000fe2000bf05270 */
[----:B------:R-:W1:Y:S08]  /*1850*/  S2UR UR37, SR_CgaCtaId ;  /* 0x00000000002579c3 */ /* 0x000e700000008800 */
[----:B------:R-:W-:Y:S05]  /*1860*/  BRA.U UP0, `(.L_x_24) ;  /* 0x0000000100347547 */ /* 0x000fea000b800000 */
[----:B------:R-:W2:Y:S01]  /*1870*/  S2R R2, SR_CgaCtaId ;  /* 0x0000000000027919 */ /* 0x000ea20000008800 */
[----:B------:R-:W-:-:S04]  /*1880*/  MOV R3, 0x400 ;  /* 0x0000040000037802 */ /* 0x000fc80000000f00 */
[----:B--2---:R-:W-:Y:S02]  /*1890*/  LEA R3, R2, R3, 0x18 ;  /* 0x0000000302037211 */ /* 0x004fe400078ec0ff */
[----:B------:R-:W-:-:S03]  /*18a0*/  SHF.L.U32 R2, R8, 0x1f, RZ ;  /* 0x0000001f08027819 */ /* 0x000fc600000006ff */
[----:B------:R-:W-:-:S04]  /*18b0*/  IMAD R3, R10, 0x8, R3 ;  /* 0x000000080a037824 */ /* 0x000fc800078e0203 */
[----:B------:R-:W2:Y:S02]  /*18c0*/  SYNCS.PHASECHK.TRANS64.TRYWAIT P0, [R3+URZ+0x150], R2 ;  /* 0x00015002030075a7 */ /* 0x000ea400080011ff */
[----:B--2---:R-:W-:Y:S05]  /*18d0*/  @!P0 BRA `(.L_x_25) ;  /* 0x0000008800988947 */ /* 0x004fea0003800000 */
.L_x_147:
[----:B------:R-:W-:Y:S01]  /*18e0*/  VIADD R10, R10, 0x1 ;  /* 0x000000010a0a7836 */ /* 0x000fe20000000000 */
[----:B------:R2:W-:Y:S04]  /*18f0*/  SYNCS.ARRIVE.TRANS64.A1T0 RZ, [R3+URZ+0x140], RZ ;  /* 0x000140ff03ff79a7 */ /* 0x0005e800081000ff */
[----:B------:R-:W-:-:S04]  /*1900*/  ISETP.NE.AND P0, PT, R10, 0x2, PT ;  /* 0x000000020a00780c */ /* 0x000fc80003f05270 */
[----:B------:R-:W-:Y:S02]  /*1910*/  SEL R10, R10, RZ, P0 ;  /* 0x000000ff0a0a7207 */ /* 0x000fe40000000000 */
[----:B--2---:R-:W-:-:S04]  /*1920*/  SEL R3, RZ, 0x1, P0 ;  /* 0x00000001ff037807 */ /* 0x004fc80000000000 */
[----:B------:R-:W-:-:S07]  /*1930*/  LOP3.LUT R8, R8, R3, RZ, 0x3c, !PT ;  /* 0x0000000308087212 */ /* 0x000fce00078e3cff */
.L_x_24:
[----:B------:R-:W-:Y:S01]  /*1940*/  UMOV UR4, 0x400 ;  /* 0x0000040000047882 */ /* 0x000fe20000000000 */
[----:B------:R-:W-:Y:S01]  /*1950*/  LEA.HI R3, R21, R21, RZ, 0x1 ;  /* 0x0000001515037211 */ /* 0x000fe200078f08ff */
[----:B-1----:R-:W-:Y:S01]  /*1960*/  ULEA UR4, UR37, UR4, 0x18 ;  /* 0x0000000425047291 */ /* 0x002fe2000f8ec0ff */
[----:B------:R-:W-:Y:S01]  /*1970*/  SHF.L.U32 R2, R15, 0x1f, RZ ;  /* 0x0000001f0f027819 */ /* 0x000fe200000006ff */
[----:B------:R-:W-:Y:S01]  /*1980*/  IMAD R20, R20, 0x2, R17 ;  /* 0x0000000214147824 */ /* 0x000fe200078e0211 */
[----:B------:R-:W-:Y:S01]  /*1990*/  UISETP.GE.U32.AND UP0, UPT, UR22, 0x3f, UPT ;  /* 0x0000003f1600788c */ /* 0x000fe2000bf06070 */
[----:B------:R-:W-:Y:S01]  /*19a0*/  IMAD.SHL.U32 R3, R3, 0x80, RZ ;  /* 0x0000008003037824 */ /* 0x000fe200078e00ff */
[----:B------:R-:W-:Y:S01]  /*19b0*/  ULEA UR5, UR15, UR4, 0x3 ;  /* 0x000000040f057291 */ /* 0x000fe2000f8e18ff */
[----:B------:R-:W-:Y:S01]  /*19c0*/  R2UR UR35, R16 ;  /* 0x00000000102372ca */ /* 0x000fe200000e0000 */
[----:B------:R-:W-:Y:S01]  /*19d0*/  UMOV UR25, URZ ;  /* 0x000000ff00197c82 */ /* 0x000fe20008000000 */
[----:B------:R-:W-:-:S02]  /*19e0*/  R2UR UR11, R20 ;  /* 0x00000000140b72ca */ /* 0x000fc400000e0000 */
[----:B------:R-:W-:-:S04]  /*19f0*/  LOP3.LUT R3, R3, 0xffffff00, RZ, 0xc0, !PT ;  /* 0xffffff0003037812 */ /* 0x000fc800078ec0ff */
[----:B------:R1:W2:Y:S01]  /*1a00*/  SYNCS.PHASECHK.TRANS64.TRYWAIT P0, [UR5+0x60], R2 ;  /* 0x00006002ff0075a7 */ /* 0x0002a20008001105 */
[----:B------:R-:W-:-:S06]  /*1a10*/  R2UR UR5, R3 ;  /* 0x00000000030572ca */ /* 0x000fcc00000e0000 */
[----:B------:R-:W-:-:S07]  /*1a20*/  UIMAD UR11, UR11, 0x60, URZ ;  /* 0x000000600b0b78a4 */ /* 0x000fce000f8e02ff */
[----:B------:R-:W-:Y:S01]  /*1a30*/  ULOP3.LUT UR35, UR5, 0x80, UR35, 0xf8, !UPT ;  /* 0x0000008005237892 */ /* 0x000fe2000f8ef823 */
[----:B------:R-:W-:Y:S11]  /*1a40*/  BRA.U !UP0, `(.L_x_26) ;  /* 0x0000000108c07547 */ /* 0x000ff6000b800000 */
[----:B------:R-:W-:Y:S01]  /*1a50*/  UMOV UR16, UR13 ;  /* 0x0000000d00107c82 */ /* 0x000fe20008000000 */
[----:B------:R-:W-:Y:S01]  /*1a60*/  UMOV UR6, UR15 ;  /* 0x0000000f00067c82 */ /* 0x000fe20008000000 */
[----:B------:R-:W-:-:S05]  /*1a70*/  UMOV UR34, URZ ;  /* 0x000000ff00227c82 */ /* 0x000fca0008000000 */
.L_x_32:
[----:B------:R-:W-:Y:S01]  /*1a80*/  @P5 MOV R3, 0x7000 ;  /* 0x0000700000035802 */ /* 0x000fe20000000f00 */
[----:B------:R-:W-:Y:S01]  /*1a90*/  ULEA UR33, UR6, UR4, 0x3 ;  /* 0x0000000406217291 */ /* 0x000fe2000f8e18ff */
[----:B-12-4-:R-:W-:Y:S11]  /*1aa0*/  @P0 BRA `(.L_x_27) ;  /* 0x00000000000c0947 */ /* 0x016ff60003800000 */
[----:B------:R-:W-:Y:S04]  /*1ab0*/  SHF.L.U32 R5, R15, 0x1f, RZ ;  /* 0x0000001f0f057819 */ /* 0x000fe800000006ff */
[----:B------:R-:W2:Y:S02]  /*1ac0*/  SYNCS.PHASECHK.TRANS64.TRYWAIT P0, [UR33+0x60], R5 ;  /* 0x00006005ff0075a7 */ /* 0x000ea40008001121 */
[----:B--2---:R-:W-:Y:S05]  /*1ad0*/  @!P0 BRA `(.L_x_28) ;  /* 0x00000088002c8947 */ /* 0x004fea0003800000 */
.L_x_27:
[----:B------:R2:W-:Y:S01]  /*1ae0*/  @P5 SYNCS.ARRIVE.TRANS64 RZ, [UR33], R3 ;  /* 0x00000003ffff59a7 */ /* 0x0005e20008000021 */
[----:B------:R-:W-:Y:S02]  /*1af0*/  ULOP3.LUT UR5, UR14, 0x2, URZ, 0xfc, !UPT ;  /* 0x000000020e057892 */ /* 0x000fe4000f8efcff */
[----:B------:R-:W-:Y:S02]  /*1b00*/  UIADD3 UR16, UPT, UPT, UR16, 0x1, URZ ;  /* 0x0000000110107890 */ /* 0x000fe4000fffe0ff */
[----:B------:R-:W-:Y:S02]  /*1b10*/  UISETP.NE.AND UP0, UPT, UR5, 0x2, UPT ;  /* 0x000000020500788c */ /* 0x000fe4000bf05270 */
[----:B------:R-:W-:Y:S07]  /*1b20*/  UISETP.NE.AND UP2, UPT, UR16, 0x1, UPT ;  /* 0x000000011000788c */ /* 0x000fee000bf45270 */
[----:B------:R-:W-:Y:S05]  /*1b30*/  BRA.U UP0, `(.L_x_29) ;  /* 0x0000000100047547 */ /* 0x000fea000b800000 */
[----:B------:R-:W-:Y:S05]  /*1b40*/  BPT.TRAP 0x1 ;  /* 0x000000040000795c */ /* 0x000fea0000300000 */
.L_x_29:
[----:B------:R-:W-:Y:S04]  /*1b50*/  BSSY.RECONVERGENT B0, `(.L_x_30) ;  /* 0x0000003000007945 */ /* 0x000fe80003800200 */
[----:B------:R-:W-:Y:S05]  /*1b60*/  @!P4 BRA `(.L_x_31) ;  /* 0x000000000004c947 */ /* 0x000fea0003800000 */
[----:B------:R-:W-:Y:S05]  /*1b70*/  BPT.TRAP 0x1 ;  /* 0x000000040000795c */ /* 0x000fea0000300000 */
.L_x_31:
[----:B------:R-:W-:Y:S05]  /*1b80*/  BSYNC.RECONVERGENT B0 ;  /* 0x0000000000007941 */ /* 0x000fea0003800200 */
.L_x_30:
[----:B------:R-:W-:Y:S02]  /*1b90*/  UIADD3 UR15, UPT, UPT, UR6, 0x1, URZ ;  /* 0x00000001060f7890 */ /* 0x000fe4000fffe0ff */
[----:B------:R-:W-:Y:S02]  /*1ba0*/  UIADD3 UR18, UP1, UPT, UR26, 0x80, URZ ;  /* 0x000000801a127890 */ /* 0x000fe4000ff3e0ff */
[----:B------:R-:W-:Y:S02]  /*1bb0*/  UISETP.NE.AND UP0, UPT, UR15, 0xc, UPT ;  /* 0x0000000c0f00788c */ /* 0x000fe4000bf05270 */
[----:B------:R-:W-:Y:S02]  /*1bc0*/  ULEA UR32, UR6, UR4, 0xd ;  /* 0x0000000406207291 */ /* 0x000fe4000f8e68ff */
[----:B------:R-:W-:Y:S02]  /*1bd0*/  USEL UR9, URZ, 0x1, UP0 ;  /* 0x00000001ff097887 */ /* 0x000fe40008000000 */
[----:B------:R-:W-:Y:S02]  /*1be0*/  USEL UR15, UR15, URZ, UP0 ;  /* 0x000000ff0f0f7287 */ /* 0x000fe40008000000 */
[----:B------:R-:W-:Y:S02]  /*1bf0*/  ULOP3.LUT UR33, UR33, 0xfefffff8, URZ, 0xc0, !UPT ;  /* 0xfefffff821217892 */ /* 0x000fe4000f8ec0ff */
[----:B------:R-:W-:Y:S01]  /*1c00*/  ULEA UR8, UR15, UR4, 0x3 ;  /* 0x000000040f087291 */ /* 0x000fe2000f8e18ff */
[----:B------:R-:W-:Y:S01]  /*1c10*/  LOP3.LUT R15, R15, UR9, RZ, 0x3c, !PT ;  /* 0x000000090f0f7c12 */ /* 0x000fe2000f8e3cff */
[----:B------:R-:W-:Y:S02]  /*1c20*/  UIADD3.X UR19, UPT, UPT, URZ, UR27, URZ, UP1, !UPT ;  /* 0x0000001bff137290 */ /* 0x000fe40008ffe4ff */
[----:B------:R-:W-:Y:S01]  /*1c30*/  UIADD3 UR32, UPT, UPT, UR32, 0xc800, URZ ;  /* 0x0000c80020207890 */ /* 0x000fe2000fffe0ff */
[----:B-1----:R-:W-:Y:S01]  /*1c40*/  SHF.L.U32 R2, R15, 0x1f, RZ ;  /* 0x0000001f0f027819 */ /* 0x002fe200000006ff */
[----:B------:R-:W-:Y:S01]  /*1c50*/  UIMAD UR5, UR6, 0x1800, UR4 ;  /* 0x00001800060578a4 */ /* 0x000fe2000f8e0204 */
[----:B------:R-:W-:Y:S02]  /*1c60*/  UMOV UR30, 0x0 ;  /* 0x00000000001e7882 */ /* 0x000fe40000000000 */
[----:B------:R4:W1:Y:S01]  /*1c70*/  SYNCS.PHASECHK.TRANS64.TRYWAIT P0, [UR8+0x60], R2 ;  /* 0x00006002ff0075a7 */ /* 0x0008620008001108 */
[----:B------:R-:W-:Y:S01]  /*1c80*/  UMOV UR31, 0x10000000 ;  /* 0x10000000001f7882 */ /* 0x000fe20000000000 */
[----:B------:R-:W-:Y:S02]  /*1c90*/  UIADD3 UR28, UP0, UPT, UR26, 0x180, URZ ;  /* 0x000001801a1c7890 */ /* 0x000fe4000ff1e0ff */
[----:B------:R2:W-:Y:S01]  /*1ca0*/  UTMALDG.3D.2CTA [UR32], [UR18], desc[UR30] ;  /* 0x00001e20120075b4 */ /* 0x0005e20008211000 */
[----:B------:R-:W-:Y:S02]  /*1cb0*/  UIADD3 UR8, UPT, UPT, UR5, 0x24800, URZ ;  /* 0x0002480005087890 */ /* 0x000fe4000fffe0ff */
[----:B------:R-:W-:Y:S01]  /*1cc0*/  UIADD3.X UR29, UPT, UPT, URZ, UR27, URZ, UP0, !UPT ;  /* 0x0000001bff1d7290 */ /* 0x000fe200087fe4ff */
[----:B------:R-:W-:Y:S01]  /*1cd0*/  UMOV UR10, UR34 ;  /* 0x00000022000a7c82 */ /* 0x000fe20008000000 */
[----:B------:R-:W-:Y:S01]  /*1ce0*/  UMOV UR12, UR36 ;  /* 0x00000024000c7c82 */ /* 0x000fe20008000000 */
[----:B------:R-:W-:Y:S01]  /*1cf0*/  UMOV UR9, UR33 ;  /* 0x0000002100097c82 */ /* 0x000fe20008000000 */
[----:B------:R-:W-:Y:S01]  /*1d00*/  UMOV UR25, UR7 ;  /* 0x0000000700197c82 */ /* 0x000fe20008000000 */
[----:B------:R-:W-:Y:S04]  /*1d10*/  UMOV UR6, UR15 ;  /* 0x0000000f00067c82 */ /* 0x000fe80008000000 */
[----:B------:R4:W-:Y:S01]  /*1d20*/  UTMALDG.3D.2CTA [UR8], [UR28], desc[UR30] ;  /* 0x00001e081c0075b4 */ /* 0x0009e20008211000 */
[----:B--2---:R-:W-:Y:S01]  /*1d30*/  UIADD3 UR34, UPT, UPT, UR34, 0x20, URZ ;  /* 0x0000002022227890 */ /* 0x004fe2000fffe0ff */
[----:B------:R-:W-:Y:S11]  /*1d40*/  BRA.U UP2, `(.L_x_32) ;  /* 0xfffffffd024c7547 */ /* 0x000ff6000b83ffff */
.L_x_26:
[----:B------:R-:W-:Y:S01]  /*1d50*/  ULEA UR5, UR15, UR4, 0x3 ;  /* 0x000000040f057291 */ /* 0x000fe2000f8e18ff */
[----:B-1--4-:R-:W-:Y:S01]  /*1d60*/  SHF.L.U32 R2, R15, 0x1f, RZ ;  /* 0x0000001f0f027819 */ /* 0x012fe200000006ff */
[----:B------:R-:W-:Y:S01]  /*1d70*/  @!P1 SYNCS.ARRIVE.TRANS64.A1T0 RZ, [UR4+0xf8], RZ ;  /* 0x0000f8ffffff99a7 */ /* 0x000fe20008100004 */
[----:B------:R-:W-:-:S06]  /*1d80*/  UISETP.GT.AND UP0, UPT, UR24, UR23, UPT ;  /* 0x000000171800728c */ /* 0x000fcc000bf04270 */
[----:B--2---:R1:W2:Y:S03]  /*1d90*/  SYNCS.PHASECHK.TRANS64.TRYWAIT P0, [UR5+0x60], R2 ;  /* 0x00006002ff0075a7 */ /* 0x0042a60008001105 */
[----:B------:R-:W-:Y:S05]  /*1da0*/  BRA.U !UP0, `(.L_x_33) ;  /* 0x0000000108c07547 */ /* 0x000fea000b800000 */
[----:B------:R-:W-:Y:S01]  /*1db0*/  UIADD3 UR28, UPT, UPT, UR21, UR25, URZ ;  /* 0x00000019151c7290 */ /* 0x000fe2000fffe0ff */
[----:B------:R-:W-:-:S11]  /*1dc0*/  UMOV UR6, UR15 ;  /* 0x0000000f00067c82 */ /* 0x000fd60008000000 */
.L_x_39:
[----:B--2---:R-:W-:Y:S01]  /*1dd0*/  @P5 MOV R3, 0x7000 ;  /* 0x0000700000035802 */ /* 0x004fe20000000f00 */
[----:B------:R-:W-:Y:S01]  /*1de0*/  ULEA UR17, UR6, UR4, 0x3 ;  /* 0x0000000406117291 */ /* 0x000fe2000f8e18ff */
[----:B-12---:R-:W-:Y:S11]  /*1df0*/  @P0 BRA `(.L_x_34) ;  /* 0x00000000000c0947 */ /* 0x006ff60003800000 */
[----:B------:R-:W-:Y:S04]  /*1e00*/  SHF.L.U32 R5, R15, 0x1f, RZ ;  /* 0x0000001f0f057819 */ /* 0x000fe800000006ff */
[----:B------:R-:W2:Y:S02]  /*1e10*/  SYNCS.PHASECHK.TRANS64.TRYWAIT P0, [UR17+0x60], R5 ;  /* 0x00006005ff0075a7 */ /* 0x000ea40008001111 */
[----:B--2---:R-:W-:Y:S05]  /*1e20*/  @!P0 BRA `(.L_x_35) ;  /* 0x0000008400708947 */ /* 0x004fea0003800000 */
.L_x_34:
[----:B------:R2:W-:Y:S01]  /*1e30*/  @P5 SYNCS.ARRIVE.TRANS64 RZ, [UR17], R3 ;  /* 0x00000003ffff59a7 */ /* 0x0005e20008000011 */
[----:B------:R-:W-:Y:S04]  /*1e40*/  ULOP3.LUT UR5, UR14, 0x2, URZ, 0xfc, !UPT ;  /* 0x000000020e057892 */ /* 0x000fe8000f8efcff */
[----:B------:R-:W-:Y:S09]  /*1e50*/  UISETP.NE.AND UP0, UPT, UR5, 0x2, UPT ;  /* 0x000000020500788c */ /* 0x000ff2000bf05270 */
[----:B------:R-:W-:Y:S05]  /*1e60*/  BRA.U UP0, `(.L_x_36) ;  /* 0x0000000100047547 */ /* 0x000fea000b800000 */
[----:B------:R-:W-:Y:S05]  /*1e70*/  BPT.TRAP 0x1 ;  /* 0x000000040000795c */ /* 0x000fea0000300000 */
.L_x_36:
[----:B------:R-:W-:Y:S04]  /*1e80*/  BSSY.RECONVERGENT B0, `(.L_x_37) ;  /* 0x0000003000007945 */ /* 0x000fe80003800200 */
[----:B------:R-:W-:Y:S05]  /*1e90*/  @!P4 BRA `(.L_x_38) ;  /* 0x000000000004c947 */ /* 0x000fea0003800000 */
[----:B------:R-:W-:Y:S05]  /*1ea0*/  BPT.TRAP 0x1 ;  /* 0x000000040000795c */ /* 0x000fea0000300000 */
.L_x_38:
[----:B------:R-:W-:Y:S05]  /*1eb0*/  BSYNC.RECONVERGENT B0 ;  /* 0x0000000000007941 */ /* 0x000fea0003800200 */
.L_x_37:
[----:B------:R-:W-:Y:S02]  /*1ec0*/  UIADD3 UR15, UPT, UPT, UR6, 0x1, URZ ;  /* 0x00000001060f7890 */ /* 0x000fe4000fffe0ff */
[----:B------:R-:W-:Y:S02]  /*1ed0*/  ULEA UR16, UR6, UR4, 0xd ;  /* 0x0000000406107291 */ /* 0x000fe4000f8e68ff */
[----:B------:R-:W-:Y:S02]  /*1ee0*/  UISETP.NE.AND UP0, UPT, UR15, 0xc, UPT ;  /* 0x0000000c0f00788c */ /* 0x000fe4000bf05270 */
[----:B------:R-:W-:Y:S02]  /*1ef0*/  UIADD3 UR38, UP1, UPT, UR26, 0x80, URZ ;  /* 0x000000801a267890 */ /* 0x000fe4000ff3e0ff */
[----:B------:R-:W-:Y:S02]  /*1f00*/  USEL UR9, URZ, 0x1, UP0 ;  /* 0x00000001ff097887 */ /* 0x000fe40008000000 */
[----:B------:R-:W-:Y:S02]  /*1f10*/  USEL UR15, UR15, URZ, UP0 ;  /* 0x000000ff0f0f7287 */ /* 0x000fe40008000000 */
[----:B------:R-:W-:Y:S02]  /*1f20*/  ULOP3.LUT UR17, UR17, 0xfefffff8, URZ, 0xc0, !UPT ;  /* 0xfefffff811117892 */ /* 0x000fe4000f8ec0ff */
[----:B------:R-:W-:Y:S01]  /*1f30*/  ULEA UR8, UR15, UR4, 0x3 ;  /* 0x000000040f087291 */ /* 0x000fe2000f8e18ff */
[----:B------:R-:W-:Y:S01]  /*1f40*/  LOP3.LUT R15, R15, UR9, RZ, 0x3c, !PT ;  /* 0x000000090f0f7c12 */ /* 0x000fe2000f8e3cff */
[----:B------:R-:W-:Y:S02]  /*1f50*/  USHF.L.U32 UR18, UR25, 0x5, URZ ;  /* 0x0000000519127899 */ /* 0x000fe400080006ff */
[----:B------:R-:W-:Y:S01]  /*1f60*/  UIADD3 UR16, UPT, UPT, UR16, 0xc800, URZ ;  /* 0x0000c80010107890 */ /* 0x000fe2000fffe0ff */
[----:B-1----:R-:W-:Y:S01]  /*1f70*/  SHF.L.U32 R2, R15, 0x1f, RZ ;  /* 0x0000001f0f027819 */ /* 0x002fe200000006ff */
[----:B------:R-:W-:Y:S02]  /*1f80*/  UIADD3.X UR39, UPT, UPT, URZ, UR27, URZ, UP1, !UPT ;  /* 0x0000001bff277290 */ /* 0x000fe40008ffe4ff */
[----:B------:R-:W-:Y:S01]  /*1f90*/  UIMAD UR5, UR6, 0x1800, UR4 ;  /* 0x00001800060578a4 */ /* 0x000fe2000f8e0204 */
[----:B------:R4:W1:Y:S01]  /*1fa0*/  SYNCS.PHASECHK.TRANS64.TRYWAIT P0, [UR8+0x60], R2 ;  /* 0x00006002ff0075a7 */ /* 0x0008620008001108 */
[----:B------:R-:W-:Y:S02]  /*1fb0*/  UIADD3 UR32, UP0, UPT, UR26, 0x180, URZ ;  /* 0x000001801a207890 */ /* 0x000fe4000ff1e0ff */
[----:B------:R-:W-:Y:S01]  /*1fc0*/  UIADD3 UR8, UPT, UPT, UR5, 0x24800, URZ ;  /* 0x0002480005087890 */ /* 0x000fe2000fffe0ff */
[----:B------:R-:W-:Y:S01]  /*1fd0*/  UMOV UR30, 0x0 ;  /* 0x00000000001e7882 */ /* 0x000fe20000000000 */
[----:B------:R-:W-:Y:S01]  /*1fe0*/  UMOV UR31, 0x10000000 ;  /* 0x10000000001f7882 */ /* 0x000fe20000000000 */
[----:B------:R-:W-:Y:S01]  /*1ff0*/  UMOV UR19, UR35 ;  /* 0x0000002300137c82 */ /* 0x000fe20008000000 */
[----:B------:R-:W-:Y:S01]  /*2000*/  UMOV UR20, UR36 ;  /* 0x0000002400147c82 */ /* 0x000fe20008000000 */
[----:B------:R-:W-:Y:S01]  /*2010*/  UIADD3.X UR33, UPT, UPT, URZ, UR27, URZ, UP0, !UPT ;  /* 0x0000001bff217290 */ /* 0x000fe200087fe4ff */
[----:B------:R4:W-:Y:S01]  /*2020*/  UTMALDG.3D.2CTA [UR16], [UR38], desc[UR30] ;  /* 0x00001e10260075b4 */ /* 0x0009e20008211000 */
[----:B------:R-:W-:Y:S01]  /*2030*/  UIADD3 UR25, UPT, UPT, UR25, 0x1, URZ ;  /* 0x0000000119197890 */ /* 0x000fe2000fffe0ff */
[----:B------:R-:W-:Y:S01]  /*2040*/  UMOV UR12, UR36 ;  /* 0x00000024000c7c82 */ /* 0x000fe20008000000 */
[----:B------:R-:W-:Y:S01]  /*2050*/  UMOV UR9, UR17 ;  /* 0x0000001100097c82 */ /* 0x000fe20008000000 */
[----:B------:R-:W-:Y:S01]  /*2060*/  UMOV UR10, UR18 ;  /* 0x00000012000a7c82 */ /* 0x000fe20008000000 */
[----:B------:R-:W-:Y:S03]  /*2070*/  UISETP.NE.AND UP0, UPT, UR25, UR28, UPT ;  /* 0x0000001c1900728c */ /* 0x000fe6000bf05270 */
[----:B------:R4:W-:Y:S01]  /*2080*/  UTMALDG.3D.2CTA [UR8], [UR32], desc[UR30] ;  /* 0x00001e08200075b4 */ /* 0x0009e20008211000 */
[----:B------:R-:W-:Y:S05]  /*2090*/  UMOV UR6, UR15 ;  /* 0x0000000f00067c82 */ /* 0x000fea0008000000 */
[----:B----4-:R-:W-:Y:S05]  /*20a0*/  BRA.U UP0, `(.L_x_39) ;  /* 0xfffffffd00487547 */ /* 0x010fea000b83ffff */
.L_x_33:
[----:B-1----:R-:W-:Y:S01]  /*20b0*/  LEA R2, R14, UR4, 0x3 ;  /* 0x000000040e027c11 */ /* 0x002fe2000f8e18ff */
[----:B------:R-:W-:Y:S01]  /*20c0*/  NOP ;  /* 0x0000000000007918 */ /* 0x000fe20000000000 */
[----:B--2---:R-:W-:Y:S02]  /*20d0*/  SHF.L.U32 R3, R12, 0x1f, RZ ;  /* 0x0000001f0c037819 */ /* 0x004fe400000006ff */
[----:B------:R-:W-:Y:S02]  /*20e0*/  LEA R4, R14, UR4, 0x4 ;  /* 0x000000040e047c11 */ /* 0x000fe4000f8e20ff */
[----:B------:R-:W1:Y:S02]  /*20f0*/  SYNCS.PHASECHK.TRANS64.TRYWAIT P0, [R2+URZ+0x100], R3 ;  /* 0x00010003020075a7 */ /* 0x000e6400080011ff */
[----:B-1----:R-:W-:Y:S05]  /*2100*/  @!P0 BRA `(.L_x_40) ;  /* 0x0000008000d08947 */ /* 0x002fea0003800000 */
.L_x_150:
[----:B------:R-:W2:Y:S01]  /*2110*/  LDS.128 R4, [R4+0x170] ;  /* 0x0001700004047984 */ /* 0x000ea20000000c00 */
[----:B------:R-:W-:Y:S01]  /*2120*/  ISETP.GE.AND P0, PT, R72, 0x1, PT ;  /* 0x000000014800780c */ /* 0x000fe20003f06270 */
[----:B-1----:R-:W-:Y:S01]  /*2130*/  VIADD R2, R2, 0x110 ;  /* 0x0000011002027836 */ /* 0x002fe20000000000 */
[----:B------:R-:W-:Y:S01]  /*2140*/  @!PT LDS RZ, [RZ] ;  /* 0x00000000fffff984 */ /* 0x000fe20000000800 */
[----:B------:R-:W-:Y:S01]  /*2150*/  @!PT LDS RZ, [RZ] ;  /* 0x00000000fffff984 */ /* 0x000fe20000000800 */
[----:B------:R-:W-:Y:S01]  /*2160*/  @!PT LDS RZ, [RZ] ;  /* 0x00000000fffff984 */ /* 0x000fe20000000800 */
[----:B------:R-:W-:Y:S01]  /*2170*/  @!PT LDS RZ, [RZ] ;  /* 0x00000000fffff984 */ /* 0x000fe20000000800 */
[----:B------:R1:W-:Y:S06]  /*2180*/  MEMBAR.ALL.CTA ;  /* 0x0000000000007992 */ /* 0x0003ec0000008000 */
[----:B-1----:R-:W1:Y:S01]  /*2190*/  FENCE.VIEW.ASYNC.S ;  /* 0x00000000000073c6 */ /* 0x002e620000000000 */
[----:B------:R-:W-:-:S04]  /*21a0*/  PRMT R2, RZ, 0x654, R2 ;  /* 0x00000654ff027816 */ /* 0x000fc80000000002 */
[----:B-1----:R1:W-:Y:S01]  /*21b0*/  SYNCS.ARRIVE.TRANS64.RED.A1T0 RZ, [R2+URZ], RZ ;  /* 0x000000ff02ff79a7 */ /* 0x0023e200081004ff */
[----:B--2---:R-:W-:-:S13]  /*21c0*/  LOP3.LUT P2, RZ, R6, 0x1, RZ, 0xc0, !PT ;  /* 0x0000000106ff7812 */ /* 0x004fda000784c0ff */
[----:B------:R-:W-:Y:S01]  /*21d0*/  @P2 SHF.R.U32.HI R3, RZ, 0x10, R5 ;  /* 0x00000010ff032819 */ /* 0x000fe20000011605 */
[----:B------:R-:W-:Y:S01]  /*21e0*/  VOTEU.ANY UP0, P2 ;  /* 0x0000000000ff7886 */ /* 0x000fe20001000100 */
[----:B------:R-:W-:Y:S02]  /*21f0*/  @P2 MOV R13, R4 ;  /* 0x00000004000d2202 */ /* 0x000fe40000000f00 */
[----:B------:R-:W-:Y:S02]  /*2200*/  @P2 R2UR.BROADCAST UR5, R3 ;  /* 0x00000000030522ca */ /* 0x000fe400008e0000 */
[----:B------:R-:W-:-:S11]  /*2210*/  @P2 LOP3.LUT R11, R5, 0xffff, RZ, 0xc0, !PT ;  /* 0x0000ffff050b2812 */ /* 0x000fd600078ec0ff */
[----:B------:R-:W-:Y:S01]  /*2220*/  @UP0 UMOV UR36, UR5 ;  /* 0x0000000500240c82 */ /* 0x000fe20008000000 */
[----:B-1----:R-:W-:Y:S05]  /*2230*/  @!P0 BRA `(.L_x_41) ;  /* 0x0000000000b88947 */ /* 0x002fea0003800000 */
[----:B------:R-:W3:Y:S01]  /*2240*/  LDC.64 R4, c[0x0][0xb18] ;  /* 0x0002c600ff047b82 */ /* 0x000ee20000000a00 */
[----:B------:R-:W-:-:S07]  /*2250*/  ISETP.NE.AND P3, PT, R72, 0x1, PT ;  /* 0x000000014800780c */ /* 0x000fce0003f65270 */
[----:B------:R-:W1:Y:S08]  /*2260*/  LDC.64 R6, c[0x0][0xb10] ;  /* 0x0002c400ff067b82 */ /* 0x000e700000000a00 */
[----:B------:R-:W2:Y:S08]  /*2270*/  LDC R18, c[0x0][0xb20] ;  /* 0x0002c800ff127b82 */ /* 0x000eb00000000800 */
[----:B------:R-:W4:Y:S01]  /*2280*/  LDC R20, c[0x0][0xb0c] ;  /* 0x0002c300ff147b82 */ /* 0x000f220000000800 */
[----:B---3--:R-:W-:Y:S01]  /*2290*/  IMAD.HI.U32 R19, R0, R5, RZ ;  /* 0x0000000500137227 */ /* 0x008fe200078e00ff */
[----:B------:R-:W-:-:S03]  /*22a0*/  ISETP.NE.AND P0, PT, R4, 0x1, PT ;  /* 0x000000010400780c */ /* 0x000fc60003f05270 */
[----:B------:R-:W-:-:S03]  /*22b0*/  IMAD.HI.U32 R5, R11, R5, RZ ;  /* 0x000000050b057227 */ /* 0x000fc600078e00ff */
[----:B------:R-:W3:Y:S01]  /*22c0*/  LDC.64 R2, c[0x0][0xb28] ;  /* 0x0002ca00ff027b82 */ /* 0x000ee20000000a00 */
[----:B-1----:R-:W-:-:S04]  /*22d0*/  IMAD.HI.U32 R22, R9, R6, RZ ;  /* 0x0000000609167227 */ /* 0x002fc800078e00ff */
[----:B------:R-:W-:Y:S01]  /*22e0*/  IMAD.HI.U32 R24, R13, R6, RZ ;  /* 0x000000060d187227 */ /* 0x000fe200078e00ff */
[----:B------:R-:W-:Y:S02]  /*22f0*/  SHF.R.U32.HI R22, RZ, R7, R22 ;  /* 0x00000007ff167219 */ /* 0x000fe40000011616 */
[-C--:B--2---:R-:W-:Y:S02]  /*2300*/  SHF.R.U32.HI R19, RZ, R18.reuse, R19 ;  /* 0x00000012ff137219 */ /* 0x084fe40000011613 */
[----:B------:R-:W-:Y:S02]  /*2310*/  SHF.R.U32.HI R18, RZ, R18, R5 ;  /* 0x00000012ff127219 */ /* 0x000fe40000011605 */
[----:B------:R-:W-:Y:S02]  /*2320*/  SEL R19, R0, R19, !P0 ;  /* 0x0000001300137207 */ /* 0x000fe40004000000 */
[----:B------:R-:W-:Y:S02]  /*2330*/  SHF.R.U32.HI R24, RZ, R7, R24 ;  /* 0x00000007ff187219 */ /* 0x000fe40000011618 */
[----:B----4-:R-:W-:-:S02]  /*2340*/  ISETP.NE.AND P1, PT, R20, 0x1, PT ;  /* 0x000000011400780c */ /* 0x010fc40003f25270 */
[----:B------:R-:W-:Y:S02]  /*2350*/  SEL R5, R11, R18, !P0 ;  /* 0x000000120b057207 */ /* 0x000fe40004000000 */
[----:B------:R-:W-:Y:S02]  /*2360*/  SEL R21, R9, R22, !P1 ;  /* 0x0000001609157207 */ /* 0x000fe40004800000 */
[----:B------:R-:W-:Y:S01]  /*2370*/  SEL R7, R13, R24, !P1 ;  /* 0x000000180d077207 */ /* 0x000fe20004800000 */
[----:B---3--:R-:W-:-:S04]  /*2380*/  IMAD.HI.U32 R22, R19, R2, RZ ;  /* 0x0000000213167227 */ /* 0x008fc800078e00ff */
[----:B------:R-:W-:Y:S01]  /*2390*/  IMAD.HI.U32 R6, R21, R2, RZ ;  /* 0x0000000215067227 */ /* 0x000fe200078e00ff */
[----:B------:R-:W-:-:S04]  /*23a0*/  @P3 SHF.R.U32.HI R19, RZ, R3, R22 ;  /* 0x00000003ff133219 */ /* 0x000fc80000011616 */
        /* <DEDUP_REMOVED lines=8> */
[----:B------:R-:W-:-:S04]  /*2430*/  @!P0 IMAD.HI.U32 R18, R7, R2, RZ ;  /* 0x0000000207128227 */ /* 0x000fc800078e00ff */
[----:B------:R-:W-:Y:S01]  /*2440*/  IMAD.MOV R2, RZ, RZ, -R6 ;  /* 0x000000ffff027224 */ /* 0x000fe200078e0a06 */
[----:B------:R-:W-:-:S03]  /*2450*/  @!P0 SHF.R.U32.HI R18, RZ, R3, R18 ;  /* 0x00000003ff128219 */ /* 0x000fc60000011612 */
[----:B------:R-:W-:Y:S01]  /*2460*/  IMAD R2, R72, R2, R5 ;  /* 0x0000000248027224 */ /* 0x000fe200078e0205 */
[----:B------:R-:W-:Y:S02]  /*2470*/  @!P0 SEL R3, R7, R18, !P3 ;  /* 0x0000001207038207 */ /* 0x000fe40005800000 */
[----:B------:R-:W-:-:S03]  /*2480*/  IADD3 R18, PT, PT, -R5, RZ, RZ ;  /* 0x000000ff05127210 */ /* 0x000fc60007ffe1ff */
[--C-:B------:R-:W-:Y:S02]  /*2490*/  @!P0 IMAD.IADD R6, R6, 0x1, -R3.reuse ;  /* 0x0000000106068824 */ /* 0x100fe400078e0a03 */
[----:B------:R-:W-:Y:S01]  /*24a0*/  @!P0 IMAD R3, R2, R21, R3 ;  /* 0x0000001502038224 */ /* 0x000fe200078e0203 */
[----:B------:R-:W-:Y:S01]  /*24b0*/  IADD3 R2, PT, PT, -R7, RZ, RZ ;  /* 0x000000ff07027210 */ /* 0x000fe20007ffe1ff */
[----:B------:R-:W-:Y:S02]  /*24c0*/  @!P0 IMAD R5, R72, R6, R7 ;  /* 0x0000000648058224 */ /* 0x000fe400078e0207 */
[----:B------:R-:W-:Y:S02]  /*24d0*/  IMAD R11, R4, R18, R11 ;  /* 0x00000012040b7224 */ /* 0x000fe400078e020b */
[----:B------:R-:W-:Y:S02]  /*24e0*/  @!P0 IMAD.MOV.U32 R7, RZ, RZ, R3 ;  /* 0x000000ffff078224 */ /* 0x000fe400078e0003 */
[----:B------:R-:W-:-:S02]  /*24f0*/  IMAD R2, R20, R2, R13 ;  /* 0x0000000214027224 */ /* 0x000fc400078e020d */
[----:B------:R-:W-:Y:S02]  /*2500*/  IMAD R11, R5, R4, R11 ;  /* 0x00000004050b7224 */ /* 0x000fe400078e020b */
[----:B------:R-:W-:Y:S02]  /*2510*/  IMAD R13, R7, R20, R2 ;  /* 0x00000014070d7224 */ /* 0x000fe400078e0202 */
.L_x_41:
[----:B------:R-:W1:Y:S02]  /*2520*/  LDCU UR5, c[0x0][0xb30] ;  /* 0x00016600ff0577ac */ /* 0x000e640008000800 */
[----:B-1----:R-:W-:-:S09]  /*2530*/  UISETP.NE.AND UP0, UPT, UR5, 0x1, UPT ;  /* 0x000000010500788c */ /* 0x002fd2000bf05270 */
[----:B------:R-:W-:Y:S05]  /*2540*/  BRA.U UP0, `(.L_x_42) ;  /* 0x0000000100407547 */ /* 0x000fea000b800000 */
[----:B------:R-:W1:Y:S08]  /*2550*/  LDC.64 R4, c[0x0][0xb10] ;  /* 0x0002c400ff047b82 */ /* 0x000e700000000a00 */
[----:B------:R-:W2:Y:S08]  /*2560*/  LDC.64 R2, c[0x0][0xb18] ;  /* 0x0002c600ff027b82 */ /* 0x000eb00000000a00 */
[----:B------:R-:W4:Y:S08]  /*2570*/  LDC R6, c[0x0][0xb20] ;  /* 0x0002c800ff067b82 */ /* 0x000f300000000800 */
[----:B------:R-:W3:Y:S01]  /*2580*/  LDC R18, c[0x0][0xb0c] ;  /* 0x0002c300ff127b82 */ /* 0x000ee20000000800 */
[----:B-1----:R-:W-:-:S05]  /*2590*/  IMAD.HI.U32 R4, R13, R4, RZ ;  /* 0x000000040d047227 */ /* 0x002fca00078e00ff */
[----:B------:R-:W-:Y:S01]  /*25a0*/  SHF.R.U32.HI R4, RZ, R5, R4 ;  /* 0x00000005ff047219 */ /* 0x000fe20000011604 */
[----:B--2---:R-:W-:Y:S01]  /*25b0*/  IMAD.HI.U32 R3, R11, R3, RZ ;  /* 0x000000030b037227 */ /* 0x004fe200078e00ff */
[----:B------:R-:W-:-:S04]  /*25c0*/  ISETP.NE.AND P0, PT, R2, 0x1, PT ;  /* 0x000000010200780c */ /* 0x000fc80003f05270 */
[----:B----4-:R-:W-:-:S04]  /*25d0*/  SHF.R.U32.HI R6, RZ, R6, R3 ;  /* 0x00000006ff067219 */ /* 0x010fc80000011603 */
[----:B------:R-:W-:Y:S02]  /*25e0*/  SEL R3, R11, R6, !P0 ;  /* 0x000000060b037207 */ /* 0x000fe40004000000 */
[----:B---3--:R-:W-:-:S04]  /*25f0*/  ISETP.NE.AND P1, PT, R18, 0x1, PT ;  /* 0x000000011200780c */ /* 0x008fc80003f25270 */
[----:B------:R-:W-:-:S05]  /*2600*/  SEL R4, R13, R4, !P1 ;  /* 0x000000040d047207 */ /* 0x000fca0004800000 */
[----:B------:R-:W-:Y:S02]  /*2610*/  IMAD.IADD R5, R3, 0x1, -R4 ;  /* 0x0000000103057824 */ /* 0x000fe400078e0a04 */
[----:B------:R-:W-:Y:S02]  /*2620*/  IMAD.IADD R3, R4, 0x1, -R3 ;  /* 0x0000000104037824 */ /* 0x000fe400078e0a03 */
[----:B------:R-:W-:Y:S02]  /*2630*/  IMAD R13, R5, R18, R13 ;  /* 0x00000012050d7224 */ /* 0x000fe400078e020d */
[----:B------:R-:W-:-:S07]  /*2640*/  IMAD R11, R3, R2, R11 ;  /* 0x00000002030b7224 */ /* 0x000fce00078e020b */
.L_x_42:
[----:B------:R-:W-:Y:S01]  /*2650*/  VIADD R14, R14, 0x1 ;  /* 0x000000010e0e7836 */ /* 0x000fe20000000000 */
[----:B------:R-:W-:Y:S01]  /*2660*/  PLOP3.LUT P1, PT, PT, PT, PT, 0x80, 0x8 ;  /* 0x000000000008781c */ /* 0x000fe20003f2f070 */
[----:B------:R-:W-:Y:S02]  /*2670*/  IMAD.IADD R21, R13, 0x1, R156 ;  /* 0x000000010d157824 */ /* 0x000fe400078e029c */
[----:B------:R-:W-:Y:S01]  /*2680*/  IMAD.IADD R20, R11, 0x1, R154 ;  /* 0x000000010b147824 */ /* 0x000fe200078e029a */
[----:B------:R-:W-:-:S04]  /*2690*/  ISETP.NE.AND P0, PT, R14, 0x2, PT ;  /* 0x000000020e00780c */ /* 0x000fc80003f05270 */
[----:B------:R-:W-:Y:S02]  /*26a0*/  SEL R3, RZ, 0x1, P0 ;  /* 0x00000001ff037807 */ /* 0x000fe40000000000 */
[----:B------:R-:W-:Y:S02]  /*26b0*/  SEL R14, R14, RZ, P0 ;  /* 0x000000ff0e0e7207 */ /* 0x000fe40000000000 */
[----:B------:R-:W-:Y:S01]  /*26c0*/  LOP3.LUT R12, R12, R3, RZ, 0x3c, !PT ;  /* 0x000000030c0c7212 */ /* 0x000fe200078e3cff */
[----:B------:R-:W-:Y:S06]  /*26d0*/  @P2 BRA `(.L_x_43) ;  /* 0xfffffff000582947 */ /* 0x000fec000383ffff */
[----:B------:R-:W-:Y:S01]  /*26e0*/  UIADD3 UR4, UPT, UPT, UR4, 0x60, URZ ;  /* 0x0000006004047890 */ /* 0x000fe2000fffe0ff */
[----:B------:R-:W-:-:S03]  /*26f0*/  SHF.L.U32 R3, R15, 0x1f, RZ ;  /* 0x0000001f0f037819 */ /* 0x000fc600000006ff */
[----:B------:R-:W-:-:S09]  /*2700*/  ULEA UR5, UR15, UR4, 0x3 ;  /* 0x000000040f057291 */ /* 0x000fd2000f8e18ff */
[----:B------:R-:W1:Y:S02]  /*2710*/  SYNCS.PHASECHK.TRANS64.TRYWAIT P0, [UR5], R3 ;  /* 0x00000003ff0075a7 */ /* 0x000e640008001105 */
[----:B-1----:R-:W-:Y:S05]  /*2720*/  @!P0 BRA `(.L_x_44) ;  /* 0x0000007c005c8947 */ /* 0x002fea0003800000 */
.L_x_152:
[----:B------:R-:W-:-:S04]  /*2730*/  UIADD3 UR6, UPT, UPT, UR15, 0x1, URZ ;  /* 0x000000010f067890 */ /* 0x000fc8000fffe0ff */
[----:B------:R-:W-:-:S04]  /*2740*/  UISETP.NE.AND UP0, UPT, UR6, 0xc, UPT ;  /* 0x0000000c0600788c */ /* 0x000fc8000bf05270 */
[----:B------:R-:W-:Y:S02]  /*2750*/  USEL UR7, URZ, 0x1, UP0 ;  /* 0x00000001ff077887 */ /* 0x000fe40008000000 */
[----:B------:R-:W-:-:S04]  /*2760*/  USEL UR6, UR6, URZ, UP0 ;  /* 0x000000ff06067287 */ /* 0x000fc80008000000 */
[----:B------:R-:W-:Y:S01]  /*2770*/  ULEA UR5, UR6, UR4, 0x3 ;  /* 0x0000000406057291 */ /* 0x000fe2000f8e18ff */
[----:B------:R-:W-:-:S04]  /*2780*/  LOP3.LUT R2, R15, UR7, RZ, 0x3c, !PT ;  /* 0x000000070f027c12 */ /* 0x000fc8000f8e3cff */
[----:B-1----:R-:W-:-:S04]  /*2790*/  SHF.L.U32 R3, R2, 0x1f, RZ ;  /* 0x0000001f02037819 */ /* 0x002fc800000006ff */
[----:B------:R-:W1:Y:S02]  /*27a0*/  SYNCS.PHASECHK.TRANS64.TRYWAIT P0, [UR5], R3 ;  /* 0x00000003ff0075a7 */ /* 0x000e640008001105 */
[----:B-1----:R-:W-:Y:S05]  /*27b0*/  @!P0 BRA `(.L_x_45) ;  /* 0x0000007c00508947 */ /* 0x002fea0003800000 */
.L_x_154:
        /* <DEDUP_REMOVED lines=9> */
.L_x_156:
        /* <DEDUP_REMOVED lines=9> */
.L_x_158:
        /* <DEDUP_REMOVED lines=9> */
.L_x_160:
        /* <DEDUP_REMOVED lines=9> */
.L_x_162:
        /* <DEDUP_REMOVED lines=9> */
.L_x_164:
        /* <DEDUP_REMOVED lines=9> */
.L_x_166:
        /* <DEDUP_REMOVED lines=9> */
.L_x_168:
        /* <DEDUP_REMOVED lines=9> */
.L_x_170:
        /* <DEDUP_REMOVED lines=9> */
.L_x_172:
[----:B------:R-:W-:-:S04]  /*2cd0*/  UIADD3 UR6, UPT, UPT, UR6, 0x1, URZ ;  /* 0x0000000106067890 */ /* 0x000fc8000fffe0ff */
[----:B------:R-:W-:-:S04]  /*2ce0*/  UISETP.NE.AND UP0, UPT, UR6, 0xc, UPT ;  /* 0x0000000c0600788c */ /* 0x000fc8000bf05270 */
[----:B------:R-:W-:Y:S02]  /*2cf0*/  USEL UR5, URZ, 0x1, UP0 ;  /* 0x00000001ff057887 */ /* 0x000fe40008000000 */
[----:B------:R-:W-:-:S04]  /*2d00*/  USEL UR6, UR6, URZ, UP0 ;  /* 0x000000ff06067287 */ /* 0x000fc80008000000 */
[----:B------:R-:W-:Y:S01]  /*2d10*/  ULEA UR6, UR6, UR4, 0x3 ;  /* 0x0000000406067291 */ /* 0x000fe2000f8e18ff */
[----:B-1----:R-:W-:-:S04]  /*2d20*/  LOP3.LUT R3, R2, UR5, RZ, 0x3c, !PT ;  /* 0x0000000502037c12 */ /* 0x002fc8000f8e3cff */
[----:B------:R-:W-:Y:S01]  /*2d30*/  SHF.L.U32 R3, R3, 0x1f, RZ ;  /* 0x0000001f03037819 */ /* 0x000fe200000006ff */
[----:B---3--:R-:W-:-:S07]  /*2d40*/  IMAD.U32 R0, RZ, RZ, UR6 ;  /* 0x00000006ff007e24 */ /* 0x008fce000f8e00ff */
.L_x_55:
[----:B-1----:R1:W2:Y:S02]  /*2d50*/  SYNCS.PHASECHK.TRANS64.TRYWAIT P0, [R0+URZ], R3 ;  /* 0x00000003000075a7 */ /* 0x0022a400080011ff */
[----:B--2---:R-:W-:Y:S05]  /*2d60*/  @!P0 NANOSLEEP.SYNCS 0x989680 ;  /* 0x009896800000895d */ /* 0x004fea0003900000 */
[----:B------:R-:W2:Y:S02]  /*2d70*/  @!P0 SYNCS.PHASECHK.TRANS64 P0, [R0+URZ], R3 ;  /* 0x00000003000085a7 */ /* 0x000ea400080010ff */
[----:B--2---:R-:W-:Y:S05]  /*2d80*/  @P0 EXIT ;  /* 0x000000000000094d */ /* 0x004fea0003800000 */
[----:B------:R-:W-:Y:S05]  /*2d90*/  BRA `(.L_x_55) ;  /* 0xfffffffc00ec7947 */ /* 0x000fea000383ffff */
.L_x_23:
[----:B------:R-:W-:-:S04]  /*2da0*/  UISETP.NE.AND UP1, UPT, UR37, URZ, UPT ;  /* 0x000000ff2500728c */ /* 0x000fc8000bf25270 */
[----:B------:R-:W-:-:S09]  /*2db0*/  UISETP.NE.OR UP1, UPT, UR10, 0x1, UP1 ;  /* 0x000000010a00788c */ /* 0x000fd20008f25670 */
[----:B------:R-:W-:Y:S05]  /*2dc0*/  BRA.U UP1, `(.L_x_56) ;  /* 0x00000005014c7547 */ /* 0x000fea000b800000 */
[----:B------:R-:W-:Y:S01]  /*2dd0*/  HFMA2 R11, -RZ, RZ, 0, 0 ;  /* 0x00000000ff0b7431 */ /* 0x000fe200000001ff */
[----:B------:R-:W-:Y:S01]  /*2de0*/  ISETP.GE.U32.AND P2, PT, R10, 0x2, PT ;  /* 0x000000020a00780c */ /* 0x000fe20003f46070 */
[----:B------:R-:W-:Y:S01]  /*2df0*/  IMAD.MOV.U32 R12, RZ, RZ, 0x1 ;  /* 0x00000001ff0c7424 */ /* 0x000fe200078e00ff */
[----:B------:R-:W-:Y:S01]  /*2e00*/  CS2R R8, SRZ ;  /* 0x0000000000087805 */ /* 0x000fe2000001ff00 */
[----:B------:R-:W-:Y:S01]  /*2e10*/  IMAD.MOV.U32 R3, RZ, RZ, RZ ;  /* 0x000000ffff037224 */ /* 0x000fe200078e00ff */
[----:B------:R-:W-:Y:S01]  /*2e20*/  UMOV UR4, 0x400 ;  /* 0x0000040000047882 */ /* 0x000fe20000000000 */
[----:B------:R-:W-:Y:S01]  /*2e30*/  UMOV UR6, URZ ;  /* 0x000000ff00067c82 */ /* 0x000fe20008000000 */
[----:B------:R-:W-:-:S12]  /*2e40*/  ULEA UR37, UR37, UR4, 0x18 ;  /* 0x0000000425257291 */ /* 0x000fd8000f8ec0ff */
.L_x_60:
[----:B------:R-:W-:Y:S02]  /*2e50*/  LEA R0, R3, UR37, 0x3 ;  /* 0x0000002503007c11 */ /* 0x000fe4000f8e18ff */
[----:B------:R-:W-:-:S03]  /*2e60*/  SHF.L.U32 R5, R8, 0x1f, RZ ;  /* 0x0000001f08057819 */ /* 0x000fc600000006ff */
[----:B------:R-:W-:Y:S01]  /*2e70*/  VIADD R4, R0, 0x150 ;  /* 0x0000015000047836 */ /* 0x000fe20000000000 */
[----:B------:R-:W1:Y:S02]  /*2e80*/  SYNCS.PHASECHK.TRANS64.TRYWAIT P0, [R0+URZ+0x140], R5 ;  /* 0x00014005000075a7 */ /* 0x000e6400080011ff */
[----:B-1----:R-:W-:Y:S05]  /*2e90*/  @!P0 BRA `(.L_x_57) ;  /* 0x0000007800888947 */ /* 0x002fea0003800000 */
.L_x_173:
[----:B------:R-:W-:Y:S01]  /*2ea0*/  ULEA UR5, UR6, UR37, 0x3 ;  /* 0x0000002506057291 */ /* 0x000fe2000f8e18ff */
[----:B------:R-:W-:Y:S01]  /*2eb0*/  PRMT R4, RZ, 0x654, R4 ;  /* 0x00000654ff047816 */ /* 0x000fe20000000004 */
[----:B-1----:R-:W-:Y:S01]  /*2ec0*/  @!P2 IMAD.MOV.U32 R5, RZ, RZ, 0x10 ;  /* 0x00000010ff05a424 */ /* 0x002fe200078e00ff */
[----:B------:R-:W-:Y:S01]  /*2ed0*/  SHF.L.U32 R7, R12, 0x1f, RZ ;  /* 0x0000001f0c077819 */ /* 0x000fe200000006ff */
[----:B------:R-:W-:Y:S01]  /*2ee0*/  UIADD3 UR4, UPT, UPT, UR5, 0x100, URZ ;  /* 0x0000010005047890 */ /* 0x000fe2000fffe0ff */
[----:B------:R1:W-:Y:S05]  /*2ef0*/  SYNCS.ARRIVE.TRANS64.RED.A1T0 RZ, [R4+URZ], RZ ;  /* 0x000000ff04ff79a7 */ /* 0x0003ea00081004ff */
[----:B------:R-:W-:Y:S01]  /*2f00*/  IMAD.U32 R13, RZ, RZ, UR4 ;  /* 0x00000004ff0d7e24 */ /* 0x000fe2000f8e00ff */
[----:B------:R-:W2:Y:S04]  /*2f10*/  SYNCS.PHASECHK.TRANS64.TRYWAIT P0, [UR5+0x110], R7 ;  /* 0x00011007ff0075a7 */ /* 0x000ea80008001105 */
[----:B------:R-:W-:Y:S01]  /*2f20*/  PRMT R13, R10, 0x654, R13 ;  /* 0x000006540a0d7816 */ /* 0x000fe2000000000d */
[----:B-12---:R-:W-:Y:S06]  /*2f30*/  @!P0 BRA `(.L_x_58) ;  /* 0x0000007800748947 */ /* 0x006fec0003800000 */
.L_x_175:
[----:B------:R-:W-:Y:S01]  /*2f40*/  ULEA UR4, UR6, UR37, 0x4 ;  /* 0x0000002506047291 */ /* 0x000fe2000f8e20ff */
[----:B------:R-:W-:Y:S01]  /*2f50*/  SEL R2, R13, R2, !P2 ;  /* 0x000000020d027207 */ /* 0x000fe20005000000 */
[----:B------:R-:W-:Y:S01]  /*2f60*/  UIADD3 UR5, UPT, UPT, UR5, 0x100, URZ ;  /* 0x0000010005057890 */ /* 0x000fe2000fffe0ff */
[----:B-1----:R-:W-:Y:S01]  /*2f70*/  LEA R0, R11, UR37, 0x3 ;  /* 0x000000250b007c11 */ /* 0x002fe2000f8e18ff */
[----:B------:R-:W-:Y:S01]  /*2f80*/  UIADD3 UR4, UPT, UPT, UR4, 0x170, URZ ;  /* 0x0000017004047890 */ /* 0x000fe2000fffe0ff */
[----:B------:R1:W-:Y:S01]  /*2f90*/  @!P2 SYNCS.ARRIVE.TRANS64.RED RZ, [R2+URZ], R5 ;  /* 0x0000000502ffa9a7 */ /* 0x0003e200080004ff */
[----:B------:R-:W-:Y:S01]  /*2fa0*/  UIADD3 UR6, UPT, UPT, UR6, 0x1, URZ ;  /* 0x0000000106067890 */ /* 0x000fe2000fffe0ff */
[----:B------:R-:W-:-:S03]  /*2fb0*/  VIADD R3, R3, 0x1 ;  /* 0x0000000103037836 */ /* 0x000fc60000000000 */
[----:B------:R-:W-:Y:S02]  /*2fc0*/  UISETP.NE.AND UP0, UPT, UR6, 0x2, UPT ;  /* 0x000000020600788c */ /* 0x000fe4000bf05270 */
[----:B------:R-:W-:Y:S01]  /*2fd0*/  ISETP.NE.AND P0, PT, R3, 0x2, PT ;  /* 0x000000020300780c */ /* 0x000fe20003f05270 */
[----:B------:R-:W-:Y:S06]  /*2fe0*/  UGETNEXTWORKID.BROADCAST [UR4], [UR5] ;  /* 0x00000000040073ca */ /* 0x000fec0008000100 */
[----:B------:R-:W-:Y:S02]  /*2ff0*/  USEL UR4, URZ, 0x1, UP0 ;  /* 0x00000001ff047887 */ /* 0x000fe40008000000 */
[----:B------:R-:W-:-:S04]  /*3000*/  USEL UR6, UR6, URZ, UP0 ;  /* 0x000000ff06067287 */ /* 0x000fc80008000000 */
[----:B------:R-:W-:Y:S02]  /*3010*/  LOP3.LUT R12, R12, UR4, RZ, 0x3c, !PT ;  /* 0x000000040c0c7c12 */ /* 0x000fe4000f8e3cff */
[----:B-1----:R-:W-:-:S04]  /*3020*/  SHF.L.U32 R5, R9, 0x1f, RZ ;  /* 0x0000001f09057819 */ /* 0x002fc800000006ff */
[----:B------:R-:W1:Y:S02]  /*3030*/  SYNCS.PHASECHK.TRANS64.TRYWAIT P1, [R0+URZ+0x100], R5 ;  /* 0x00010005000075a7 */ /* 0x000e6400080211ff */
[----:B-1----:R-:W-:Y:S05]  /*3040*/  @!P1 BRA `(.L_x_59) ;  /* 0x0000007800489947 */ /* 0x002fea0003800000 */
.L_x_176:
[----:B------:R-:W-:Y:S01]  /*3050*/  LEA R4, R11, UR37, 0x4 ;  /* 0x000000250b047c11 */ /* 0x000fe2000f8e20ff */
[----:B-1----:R-:W-:Y:S01]  /*3060*/  VIADD R0, R0, 0x110 ;  /* 0x0000011000007836 */ /* 0x002fe20000000000 */
[----:B------:R-:W-:Y:S01]  /*3070*/  SEL R3, R3, RZ, P0 ;  /* 0x000000ff03037207 */ /* 0x000fe20000000000 */
[----:B------:R-:W-:-:S03]  /*3080*/  VIADD R11, R11, 0x1 ;  /* 0x000000010b0b7836 */ /* 0x000fc60000000000 */
[----:B------:R-:W1:Y:S01]  /*3090*/  LDS.128 R4, [R4+0x170] ;  /* 0x0001700004047984 */ /* 0x000e620000000c00 */
[----:B------:R-:W-:Y:S02]  /*30a0*/  PRMT R0, RZ, 0x654, R0 ;  /* 0x00000654ff007816 */ /* 0x000fe40000000000 */
[C---:B------:R-:W-:Y:S01]  /*30b0*/  ISETP.NE.AND P1, PT, R11.reuse, 0x2, PT ;  /* 0x000000020b00780c */ /* 0x040fe20003f25270 */
[----:B------:R-:W-:Y:S01]  /*30c0*/  @!PT LDS RZ, [RZ] ;  /* 0x00000000fffff984 */ /* 0x000fe20000000800 */
[----:B------:R-:W-:Y:S01]  /*30d0*/  @!PT LDS RZ, [RZ] ;  /* 0x00000000fffff984 */ /* 0x000fe20000000800 */
[----:B------:R-:W-:Y:S01]  /*30e0*/  @!PT LDS RZ, [RZ] ;  /* 0x00000000fffff984 */ /* 0x000fe20000000800 */
[----:B------:R-:W-:Y:S01]  /*30f0*/  @!PT LDS RZ, [RZ] ;  /* 0x00000000fffff984 */ /* 0x000fe20000000800 */
[----:B------:R2:W-:Y:S06]  /*3100*/  MEMBAR.ALL.CTA ;  /* 0x0000000000007992 */ /* 0x0005ec0000008000 */
[----:B--2---:R-:W2:Y:S01]  /*3110*/  FENCE.VIEW.ASYNC.S ;  /* 0x00000000000073c6 */ /* 0x004ea20000000000 */
[----:B------:R-:W-:Y:S01]  /*3120*/  SEL R11, R11, RZ, P1 ;  /* 0x000000ff0b0b7207 */ /* 0x000fe20000800000 */
[----:B--2---:R2:W-:Y:S01]  /*3130*/  SYNCS.ARRIVE.TRANS64.RED.A1T0 RZ, [R0+URZ], RZ ;  /* 0x000000ff00ff79a7 */ /* 0x0045e200081004ff */
[----:B-1----:R-:W-:-:S02]  /*3140*/  LOP3.LUT P3, RZ, R6, 0x1, RZ, 0xc0, !PT ;  /* 0x0000000106ff7812 */ /* 0x002fc4000786c0ff */
[----:B------:R-:W-:-:S04]  /*3150*/  SEL R5, RZ, 0x1, P0 ;  /* 0x00000001ff057807 */ /* 0x000fc80000000000 */
[----:B------:R-:W-:Y:S02]  /*3160*/  LOP3.LUT R8, R8, R5, RZ, 0x3c, !PT ;  /* 0x0000000508087212 */ /* 0x000fe400078e3cff */
[----:B--2---:R-:W-:-:S04]  /*3170*/  SEL R0, RZ, 0x1, P1 ;  /* 0x00000001ff007807 */ /* 0x004fc80000800000 */
[----:B------:R-:W-:Y:S01]  /*3180*/  LOP3.LUT R9, R9, R0, RZ, 0x3c, !PT ;  /* 0x0000000009097212 */ /* 0x000fe200078e3cff */
[----:B------:R-:W-:Y:S06]  /*3190*/  @P3 BRA `(.L_x_60) ;  /* 0xfffffffc002c3947 */ /* 0x000fec000383ffff */
[----:B------:R-:W-:Y:S01]  /*31a0*/  ULEA UR5, UR6, UR37, 0x3 ;  /* 0x0000002506057291 */ /* 0x000fe2000f8e18ff */
[----:B------:R-:W-:-:S08]  /*31b0*/  SHF.L.U32 R3, R12, 0x1f, RZ ;  /* 0x0000001f0c037819 */ /* 0x000fd000000006ff */
[----:B------:R-:W1:Y:S02]  /*31c0*/  SYNCS.PHASECHK.TRANS64 P0, [UR5+0x110], R3 ;  /* 0x00011003ff0075a7 */ /* 0x000e640008001005 */
[----:B-1----:R-:W-:Y:S05]  /*31d0*/  @P0 BRA `(.L_x_61) ;  /* 0x0000000000080947 */ /* 0x002fea0003800000 */
[----:B------:R-:W1:Y:S02]  /*31e0*/  SYNCS.PHASECHK.TRANS64.TRYWAIT P0, [UR5+0x110], R3 ;  /* 0x00011003ff0075a7 */ /* 0x000e640008001105 */
[----:B-1----:R-:W-:Y:S05]  /*31f0*/  @!P0 BRA `(.L_x_62) ;  /* 0x0000007400f08947 */ /* 0x002fea0003800000 */
.L_x_61:
[----:B------:R-:W-:-:S04]  /*3200*/  UIADD3 UR4, UPT, UPT, UR6, 0x1, URZ ;  /* 0x0000000106047890 */ /* 0x000fc8000fffe0ff */
[----:B------:R-:W-:-:S04]  /*3210*/  UISETP.NE.AND UP0, UPT, UR4, 0x2, UPT ;  /* 0x000000020400788c */ /* 0x000fc8000bf05270 */
[----:B------:R-:W-:Y:S02]  /*3220*/  USEL UR7, URZ, 0x1, UP0 ;  /* 0x00000001ff077887 */ /* 0x000fe40008000000 */
[----:B------:R-:W-:-:S04]  /*3230*/  USEL UR4, UR4, URZ, UP0 ;  /* 0x000000ff04047287 */ /* 0x000fc80008000000 */
[----:B------:R-:W-:Y:S01]  /*3240*/  ULEA UR4, UR4, UR37, 0x3 ;  /* 0x0000002504047291 */ /* 0x000fe2000f8e18ff */
[----:B-1----:R-:W-:-:S04]  /*3250*/  LOP3.LUT R3, R12, UR7, RZ, 0x3c, !PT ;  /* 0x000000070c037c12 */ /* 0x002fc8000f8e3cff */
[----:B------:R-:W-:-:S04]  /*3260*/  SHF.L.U32 R0, R3, 0x1f, RZ ;  /* 0x0000001f03007819 */ /* 0x000fc800000006ff */
[----:B------:R-:W1:Y:S02]  /*3270*/  SYNCS.PHASECHK.TRANS64 P0, [UR4+0x110], R0 ;  /* 0x00011000ff0075a7 */ /* 0x000e640008001004 */
[----:B-1----:R-:W-:Y:S05]  /*3280*/  @P0 EXIT ;  /* 0x000000000000094d */ /* 0x002fea0003800000 */
[----:B------:R-:W-:Y:S02]  /*3290*/  SHF.L.U32 R3, R3, 0x1f, RZ ;  /* 0x0000001f03037819 */ /* 0x000fe400000006ff */
[----:B------:R-:W-:-:S07]  /*32a0*/  MOV R0, UR4 ;  /* 0x0000000400007c02 */ /* 0x000fce0008000f00 */
.L_x_63:
[----:B-1----:R1:W2:Y:S02]  /*32b0*/  SYNCS.PHASECHK.TRANS64.TRYWAIT P0, [R0+URZ+0x110], R3 ;  /* 0x00011003000075a7 */ /* 0x0022a400080011ff */
[----:B--2---:R-:W-:Y:S05]  /*32c0*/  @!P0 NANOSLEEP.SYNCS 0x989680 ;  /* 0x009896800000895d */ /* 0x004fea0003900000 */
[----:B------:R-:W2:Y:S02]  /*32d0*/  @!P0 SYNCS.PHASECHK.TRANS64 P0, [R0+URZ+0x110], R3 ;  /* 0x00011003000085a7 */ /* 0x000ea400080010ff */
[----:B--2---:R-:W-:Y:S05]  /*32e0*/  @P0 EXIT ;  /* 0x000000000000094d */ /* 0x004fea0003800000 */
[----:B------:R-:W-:Y:S05]  /*32f0*/  BRA `(.L_x_63) ;  /* 0xfffffffc00ec7947 */ /* 0x000fea000383ffff */
.L_x_56:
[----:B------:R-:W-:Y:S05]  /*3300*/  BRA.U UP4, `(.L_x_64) ;  /* 0x0000001104587547 */ /* 0x000fea000b800000 */
[----:B------:R-:W-:Y:S01]  /*3310*/  UMOV UR4, 0x40 ;  /* 0x0000004000047882 */ /* 0x000fe20000000000 */
[----:B------:R-:W-:Y:S01]  /*3320*/  NOP ;  /* 0x0000000000007918 */ /* 0x000fe20000000000 */
[----:B------:R-:W-:Y:S01]  /*3330*/  ULEA UR4, UR37, UR4, 0x18 ;  /* 0x0000000425047291 */ /* 0x000fe2000f8ec0ff */
[----:B------:R-:W-:Y:S02]  /*3340*/  UMOV UR5, 0x400 ;  /* 0x0000040000057882 */ /* 0x000fe40000000000 */
[----:B------:R-:W-:-:S06]  /*3350*/  ULEA UR37, UR37, UR5, 0x18 ;  /* 0x0000000525257291 */ /* 0x000fcc000f8ec0ff */
[----:B------:R-:W1:Y:S02]  /*3360*/  LDS.U8 R2, [UR4+0x1c] ;  /* 0x00001c04ff027984 */ /* 0x000e640008000000 */
[----:B-1----:R-:W-:-:S13]  /*3370*/  ISETP.NE.AND P0, PT, R2, RZ, PT ;  /* 0x000000ff0200720c */ /* 0x002fda0003f05270 */
[----:B------:R-:W-:Y:S05]  /*3380*/  @P0 BRA `(.L_x_65) ;  /* 0x0000000400080947 */ /* 0x000fea0003800000 */
[----:B------:R-:W-:Y:S02]  /*3390*/  UISETP.NE.U32.AND UP0, UPT, UR9, 0x1, UPT ;  /* 0x000000010900788c */ /* 0x000fe4000bf05070 */
[----:B------:R-:W-:-:S07]  /*33a0*/  UIADD3 UR6, UPT, UPT, UR4, 0x8, URZ ;  /* 0x0000000804067890 */ /* 0x000fce000fffe0ff */
[----:B------:R-:W-:Y:S05]  /*33b0*/  BRA.U !UP0, `(.L_x_66) ;  /* 0x00000001089c7547 */ /* 0x000fea000b800000 */
[----:B------:R-:W-:Y:S01]  /*33c0*/  ELECT P0, URZ, PT ;  /* 0x0000000000ff782f */ /* 0x000fe20003800000 */
[----:B------:R-:W-:-:S12]  /*33d0*/  BSSY B0, `(.L_x_66) ;  /* 0x0000025000007945 */ /* 0x000fd80003800000 */
[----:B------:R-:W-:Y:S05]  /*33e0*/  @!P0 BRA `(.L_x_67) ;  /* 0x00000000008c8947 */ /* 0x000fea0003800000 */
[----:B------:R-:W-:-:S05]  /*33f0*/  UMOV UR5, 0x10 ;  /* 0x0000001000057882 */ /* 0x000fca0000000000 */
[----:B------:R-:W-:Y:S04]  /*3400*/  DEPBAR.LE SB1, 0x36 ;  /* 0x00009d800000791a */ /* 0x000fe80000000000 */
[----:B------:R-:W1:Y:S02]  /*3410*/  UTCATOMSWS.2CTA.FIND_AND_SET.ALIGN UP1, UR5, UR5 ;  /* 0x00000005000575e3 */ /* 0x000e640008220800 */
[----:B-1----:R-:W-:Y:S01]  /*3420*/  MOV R11, UR5 ;  /* 0x00000005000b7c02 */ /* 0x002fe20008000f00 */
[----:B------:R-:W-:Y:S06]  /*3430*/  BRA.U UP1, `(.L_x_68) ;  /* 0x0000000101187547 */ /* 0x000fec000b800000 */
.L_x_69:
[----:B------:R-:W-:Y:S05]  /*3440*/  NANOSLEEP 0x64 ;  /* 0x000000640000795d */ /* 0x000fea0003800000 */
[----:B------:R-:W-:-:S05]  /*3450*/  UMOV UR5, 0x10 ;  /* 0x0000001000057882 */ /* 0x000fca0000000000 */
[----:B------:R-:W-:Y:S04]  /*3460*/  DEPBAR.LE SB1, 0x36 ;  /* 0x00009d800000791a */ /* 0x000fe80000000000 */
[----:B------:R-:W1:Y:S02]  /*3470*/  UTCATOMSWS.2CTA.FIND_AND_SET.ALIGN UP1, UR5, UR5 ;  /* 0x00000005000575e3 */ /* 0x000e640008220800 */
[----:B-1----:R-:W-:Y:S01]  /*3480*/  MOV R11, UR5 ;  /* 0x00000005000b7c02 */ /* 0x002fe20008000f00 */
[----:B------:R-:W-:Y:S05]  /*3490*/  BRA.U !UP1, `(.L_x_69) ;  /* 0xfffffffd09e87547 */ /* 0x000fea000b83ffff */
.L_x_68:
[----:B------:R-:W1:Y:S01]  /*34a0*/  LDS R5, [UR4+0x10] ;  /* 0x00001004ff057984 */ /* 0x000e620008000800 */
[----:B------:R-:W-:Y:S01]  /*34b0*/  IMAD.U32 R3, RZ, RZ, UR37 ;  /* 0x00000025ff037e24 */ /* 0x000fe2000f8e00ff */
[----:B------:R-:W-:-:S03]  /*34c0*/  MOV R2, UR8 ;  /* 0x0000000800027c02 */ /* 0x000fc60008000f00 */
[----:B------:R-:W-:Y:S01]  /*34d0*/  VIADD R3, R3, 0x190 ;  /* 0x0000019003037836 */ /* 0x000fe20000000000 */
[----:B-1----:R-:W-:-:S04]  /*34e0*/  SHF.L.U32 R5, R5, 0x1f, RZ ;  /* 0x0000001f05057819 */ /* 0x002fc800000006ff */
[----:B------:R-:W1:Y:S02]  /*34f0*/  SYNCS.PHASECHK.TRANS64.TRYWAIT P0, [UR4+0x8], R5 ;  /* 0x00000805ff0075a7 */ /* 0x000e640008001104 */
[----:B-1----:R-:W-:Y:S05]  /*3500*/  @P0 BRA `(.L_x_70) ;  /* 0x0000000000080947 */ /* 0x002fea0003800000 */
[----:B------:R-:W1:Y:S02]  /*3510*/  SYNCS.PHASECHK.TRANS64.TRYWAIT P0, [UR4+0x8], R5 ;  /* 0x00000805ff0075a7 */ /* 0x000e640008001104 */
[----:B-1----:R-:W-:Y:S05]  /*3520*/  @!P0 BRA `(.L_x_71) ;  /* 0x00000074003c8947 */ /* 0x002fea0003800000 */
.L_x_70:
[----:B-1----:R-:W-:Y:S01]  /*3530*/  HFMA2 R4, -RZ, RZ, 0, 5.9604644775390625e-08 ;  /* 0x00000001ff047431 */ /* 0x002fe200000001ff */
[----:B------:R-:W-:Y:S01]  /*3540*/  UPRMT UR5, UR8, 0x654, UR6 ;  /* 0x0000065408057896 */ /* 0x000fe20008000006 */
[----:B------:R-:W-:Y:S01]  /*3550*/  IMAD.MOV.U32 R6, RZ, RZ, 0xffff ;  /* 0x0000ffffff067424 */ /* 0x000fe200078e00ff */
[----:B------:R-:W-:Y:S01]  /*3560*/  PRMT R2, R2, 0x654, R3 ;  /* 0x0000065402027816 */ /* 0x000fe20000000003 */
[----:B------:R-:W-:Y:S02]  /*3570*/  IMAD.MOV.U32 R5, RZ, RZ, 0x4 ;  /* 0x00000004ff057424 */ /* 0x000fe400078e00ff */
[----:B------:R-:W-:Y:S01]  /*3580*/  IMAD.SHL.U32 R9, R11, 0x20, RZ ;  /* 0x000000200b097824 */ /* 0x000fe200078e00ff */
[----:B------:R-:W-:Y:S02]  /*3590*/  MOV R3, UR5 ;  /* 0x0000000500037c02 */ /* 0x000fe40008000f00 */
[-C--:B------:R-:W-:Y:S01]  /*35a0*/  SHF.L.U32 R7, R6, R11.reuse, RZ ;  /* 0x0000000b06077219 */ /* 0x080fe200000006ff */
[----:B------:R1:W-:Y:S01]  /*35b0*/  SYNCS.ARRIVE.TRANS64.RED RZ, [UR5], R5 ;  /* 0x00000005ffff79a7 */ /* 0x0003e20008000405 */
[----:B------:R-:W-:Y:S01]  /*35c0*/  SHF.L.U32 R6, R4, R11, RZ ;  /* 0x0000000b04067219 */ /* 0x000fe200000006ff */
[----:B------:R1:W-:Y:S04]  /*35d0*/  STS [UR37+0x190], R9 ;  /* 0x00019009ff007988 */ /* 0x0003e80008000825 */
[----:B------:R1:W-:Y:S04]  /*35e0*/  STAS [R2.64], R11 ;  /* 0x0000000b02007dbd */ /* 0x0003e8000c0008ff */
[----:B------:R1:W-:Y:S04]  /*35f0*/  ATOMS.OR RZ, [UR4+0x14], R7 ;  /* 0x00001407ffff798c */ /* 0x0003e8000b000004 */
[----:B------:R1:W-:Y:S04]  /*3600*/  ATOMS.OR RZ, [UR4+0x18], R6 ;  /* 0x00001806ffff798c */ /* 0x0003e8000b000004 */
[----:B------:R1:W-:Y:S02]  /*3610*/  ATOMS.XOR RZ, [UR4+0x10], R4 ;  /* 0x00001004ffff798c */ /* 0x0003e4000b800004 */
.L_x_67:
[----:B------:R-:W-:Y:S05]  /*3620*/  BSYNC B0 ;  /* 0x0000000000007941 */ /* 0x000fea0003800000 */
.L_x_66:
[----:B------:R-:W-:Y:S05]  /*3630*/  BRA.U UP0, `(.L_x_72) ;  /* 0x00000001006c7547 */ /* 0x000fea000b800000 */
[----:B------:R-:W-:-:S03]  /*3640*/  UMOV UR5, 0xffffffff ;  /* 0xffffffff00057882 */ /* 0x000fc60000000000 */
[----:B------:R-:W-:Y:S05]  /*3650*/  BRA.DIV UR5, `(.L_x_73) ;  /* 0x0000007605087947 */ /* 0x000fea000b800000 */
[----:B------:R-:W-:-:S13]  /*3660*/  ELECT P6, URZ, PT ;  /* 0x0000000000ff782f */ /* 0x000fda00038c0000 */
.L_x_180:
[----:B------:R-:W-:Y:S05]  /*3670*/  @!P6 BRA `(.L_x_72) ;  /* 0x00000000005ce947 */ /* 0x000fea0003800000 */
[----:B-1----:R-:W1:Y:S02]  /*3680*/  LDS R3, [UR4+0x10] ;  /* 0x00001004ff037984 */ /* 0x002e640008000800 */
[----:B-1----:R-:W-:-:S04]  /*3690*/  SHF.L.U32 R3, R3, 0x1f, RZ ;  /* 0x0000001f03037819 */ /* 0x002fc800000006ff */
[----:B------:R-:W1:Y:S02]  /*36a0*/  SYNCS.PHASECHK.TRANS64.TRYWAIT P0, [UR4+0x8], R3 ;  /* 0x00000803ff0075a7 */ /* 0x000e640008001104 */
[----:B-1----:R-:W-:Y:S05]  /*36b0*/  @P0 BRA `(.L_x_74) ;  /* 0x0000000000080947 */ /* 0x002fea0003800000 */
[----:B------:R-:W1:Y:S02]  /*36c0*/  SYNCS.PHASECHK.TRANS64.TRYWAIT P0, [UR4+0x8], R3 ;  /* 0x00000803ff0075a7 */ /* 0x000e640008001104 */
[----:B-1----:R-:W-:Y:S05]  /*36d0*/  @!P0 BRA `(.L_x_75) ;  /* 0x0000007400088947 */ /* 0x002fea0003800000 */
.L_x_74:
[----:B------:R-:W2:Y:S01]  /*36e0*/  LDS R5, [UR37+0x190] ;  /* 0x00019025ff057984 */ /* 0x000ea20008000800 */
[----:B-1----:R-:W-:Y:S02]  /*36f0*/  HFMA2 R2, -RZ, RZ, 0, 5.9604644775390625e-08 ;  /* 0x00000001ff027431 */ /* 0x002fe400000001ff */
[----:B------:R-:W-:Y:S01]  /*3700*/  IMAD.MOV.U32 R3, RZ, RZ, 0xffff ;  /* 0x0000ffffff037424 */ /* 0x000fe200078e00ff */
[----:B------:R-:W-:Y:S01]  /*3710*/  UPRMT UR5, UR8, 0x654, UR6 ;  /* 0x0000065408057896 */ /* 0x000fe20008000006 */
[----:B--2---:R-:W-:-:S03]  /*3720*/  IMAD.SHL.U32 R4, R5, 0x20, RZ ;  /* 0x0000002005047824 */ /* 0x004fc600078e00ff */
[-C--:B------:R-:W-:Y:S02]  /*3730*/  SHF.L.U32 R3, R3, R5.reuse, RZ ;  /* 0x0000000503037219 */ /* 0x080fe400000006ff */
[----:B------:R-:W-:Y:S01]  /*3740*/  SHF.L.U32 R5, R2, R5, RZ ;  /* 0x0000000502057219 */ /* 0x000fe200000006ff */
[----:B------:R2:W-:Y:S04]  /*3750*/  STS [UR37+0x190], R4 ;  /* 0x00019004ff007988 */ /* 0x0005e80008000825 */
[----:B------:R2:W-:Y:S04]  /*3760*/  ATOMS.OR RZ, [UR4+0x14], R3 ;  /* 0x00001403ffff798c */ /* 0x0005e8000b000004 */
[----:B------:R2:W-:Y:S01]  /*3770*/  ATOMS.OR RZ, [UR4+0x18], R5 ;  /* 0x00001805ffff798c */ /* 0x0005e2000b000004 */
[----:B------:R-:W-:Y:S03]  /*3780*/  SYNCS.ARRIVE.TRANS64.RED.A1T0 RZ, [UR5], RZ ;  /* 0x000000ffffff79a7 */ /* 0x000fe60008100405 */
[----:B------:R2:W-:Y:S01]  /*3790*/  ATOMS.XOR RZ, [UR4+0x10], R2 ;  /* 0x00001002ffff798c */ /* 0x0005e2000b800004 */
[----:B------:R-:W-:Y:S05]  /*37a0*/  BRA `(.L_x_72) ;  /* 0x0000000000107947 */ /* 0x000fea0003800000 */
.L_x_65:
[----:B------:R-:W-:-:S05]  /*37b0*/  MOV R2, 0xffffffff ;  /* 0xffffffff00027802 */ /* 0x000fca0000000f00 */
[----:B------:R1:W-:Y:S02]  /*37c0*/  STS [UR37+0x190], R2 ;  /* 0x00019002ff007988 */ /* 0x0003e40008000825 */
[----:B-1----:R-:W-:Y:S02]  /*37d0*/  MOV R2, 0x37f0 ;  /* 0x000037f000027802 */ /* 0x002fe40000000f00 */
[----:B-----5:R-:W-:Y:S05]  /*37e0*/  CALL.REL.NOINC `($__internal_1_$__cuda_sm10x_tcgen05_guardrail_trap_phase_invalid_during_alloc) ;  /* 0x0000007800687944 */ /* 0x020fea0003c00000 */
.L_x_72:
[----:B------:R-:W-:Y:S05]  /*37f0*/  WARPSYNC.ALL ;  /* 0x0000000000007948 */ /* 0x000fea0003800000 */
[----:B------:R-:W3:Y:S01]  /*3800*/  S2UR UR11, SR_CgaCtaId ;  /* 0x00000000000b79c3 */ /* 0x000ee20000008800 */
[----:B------:R-:W-:Y:S01]  /*3810*/  UMOV UR4, 0x400 ;  /* 0x0000040000047882 */ /* 0x000fe20000000000 */
[----:B------:R-:W-:-:S06]  /*3820*/  NOP ;  /* 0x0000000000007918 */ /* 0x000fcc0000000000 */
[----:B------:R-:W-:Y:S06]  /*3830*/  BAR.ARV 0x6, 0xa0 ;  /* 0x0182800000007b1d */ /* 0x000fec0000002000 */
[----:B------:R-:W4:Y:S01]  /*3840*/  LDCU UR5, c[0x0][0x38c] ;  /* 0x00007180ff0577ac */ /* 0x000f220008000800 */
[----:B------:R-:W-:Y:S01]  /*3850*/  LOP3.LUT R0, R0, 0xffff, RZ, 0xc0, !PT ;  /* 0x0000ffff00007812 */ /* 0x000fe200078ec0ff */
[----:B-1----:R-:W-:Y:S01]  /*3860*/  IMAD.MOV.U32 R9, RZ, RZ, 0x1 ;  /* 0x00000001ff097424 */ /* 0x002fe200078e00ff */
[----:B------:R-:W-:Y:S01]  /*3870*/  LOP3.LUT R8, R8, 0xffff, RZ, 0xc0, !PT ;  /* 0x0000ffff08087812 */ /* 0x000fe200078ec0ff */
[----:B------:R-:W-:Y:S01]  /*3880*/  UMOV UR17, URZ ;  /* 0x000000ff00117c82 */ /* 0x000fe20008000000 */
[----:B------:R-:W-:Y:S01]  /*3890*/  R2UR UR12, R0 ;  /* 0x00000000000c72ca */ /* 0x000fe200000e0000 */
[----:B------:R-:W-:Y:S01]  /*38a0*/  UMOV UR16, URZ ;  /* 0x000000ff00107c82 */ /* 0x000fe20008000000 */
[----:B------:R-:W-:Y:S01]  /*38b0*/  R2UR UR13, R8 ;  /* 0x00000000080d72ca */ /* 0x000fe200000e0000 */
[----:B------:R-:W-:Y:S01]  /*38c0*/  IMAD.MOV.U32 R8, RZ, RZ, RZ ;  /* 0x000000ffff087224 */ /* 0x000fe200078e00ff */
[----:B------:R-:W-:Y:S01]  /*38d0*/  UMOV UR15, URZ ;  /* 0x000000ff000f7c82 */ /* 0x000fe20008000000 */
[----:B---3--:R-:W-:-:S02]  /*38e0*/  ULEA UR11, UR11, UR4, 0x18 ;  /* 0x000000040b0b7291 */ /* 0x008fc4000f8ec0ff */
[----:B------:R-:W-:Y:S02]  /*38f0*/  UISETP.NE.AND UP2, UPT, UR9, URZ, UPT ;  /* 0x000000ff0900728c */ /* 0x000fe4000bf45270 */
[----:B------:R-:W-:Y:S02]  /*3900*/  UIADD3 UR14, UPT, UPT, UR11, 0xc800, URZ ;  /* 0x0000c8000b0e7890 */ /* 0x000fe4000fffe0ff */
[----:B------:R-:W-:Y:S02]  /*3910*/  UIADD3 UR4, UPT, UPT, UR11, 0x24800, URZ ;  /* 0x000248000b047890 */ /* 0x000fe4000fffe0ff */
[----:B----4-:R-:W-:Y:S01]  /*3920*/  UIADD3 UR5, UPT, UPT, UR5, 0x1f, URZ ;  /* 0x0000001f05057890 */ /* 0x010fe2000fffe0ff */
[----:B--2---:R-:W1:Y:S01]  /*3930*/  LDS R2, [UR11+0x190] ;  /* 0x0001900bff027984 */ /* 0x004e620008000800 */
[----:B------:R-:W-:Y:S02]  /*3940*/  USHF.R.U32.HI UR14, URZ, 0x4, UR14 ;  /* 0x00000004ff0e7899 */ /* 0x000fe4000801160e */
[----:B------:R-:W-:-:S02]  /*3950*/  USHF.R.S32.HI UR10, URZ, 0x1f, UR5 ;  /* 0x0000001fff0a7899 */ /* 0x000fc40008011405 */
[----:B------:R-:W-:Y:S02]  /*3960*/  USHF.R.U32.HI UR4, URZ, 0x4, UR4 ;  /* 0x00000004ff047899 */ /* 0x000fe40008011604 */
[----:B------:R-:W-:Y:S02]  /*3970*/  ULEA.HI UR10, UR10, UR5, URZ, 0x5 ;  /* 0x000000050a0a7291 */ /* 0x000fe4000f8f28ff */
[----:B------:R-:W-:Y:S02]  /*3980*/  ULOP3.LUT UR14, UR14, 0x3fff, URZ, 0xc0, !UPT ;  /* 0x00003fff0e0e7892 */ /* 0x000fe4000f8ec0ff */
[----:B------:R-:W-:Y:S02]  /*3990*/  USHF.R.S32.HI UR10, URZ, 0x5, UR10 ;  /* 0x00000005ff0a7899 */ /* 0x000fe4000801140a */
[----:B------:R-:W-:Y:S02]  /*39a0*/  ULOP3.LUT UR4, UR4, 0x3fff, URZ, 0xc0, !UPT ;  /* 0x00003fff04047892 */ /* 0x000fe4000f8ec0ff */
[----:B------:R-:W-:-:S02]  /*39b0*/  UISETP.LT.AND UP0, UPT, UR10, 0x1, UPT ;  /* 0x000000010a00788c */ /* 0x000fc4000bf01270 */
[----:B------:R-:W-:Y:S02]  /*39c0*/  ULOP3.LUT UR14, UR14, 0x10000, URZ, 0xfc, !UPT ;  /* 0x000100000e0e7892 */ /* 0x000fe4000f8efcff */
[----:B------:R-:W-:Y:S02]  /*39d0*/  ULOP3.LUT UR4, UR4, 0x10000, URZ, 0xfc, !UPT ;  /* 0x0001000004047892 */ /* 0x000fe4000f8efcff */
[----:B------:R-:W-:Y:S01]  /*39e0*/  USEL UR23, UR10, 0x1, !UP0 ;  /* 0x000000010a177887 */ /* 0x000fe2000c000000 */
[----:B------:R-:W-:Y:S01]  /*39f0*/  UMOV UR28, 0x0 ;  /* 0x00000000001c7882 */ /* 0x000fe20000000000 */
[----:B------:R-:W-:Y:S01]  /*3a00*/  UMOV UR29, 0x10300490 ;  /* 0x10300490001d7882 */ /* 0x000fe20000000000 */
[----:B------:R-:W-:Y:S01]  /*3a10*/  UMOV UR24, 0x0 ;  /* 0x0000000000187882 */ /* 0x000fe20000000000 */
[----:B------:R-:W-:Y:S01]  /*3a20*/  UMOV UR25, 0x10300490 ;  /* 0x1030049000197882 */ /* 0x000fe20000000000 */
[----:B-1----:R-:W-:Y:S02]  /*3a30*/  R2UR UR18, R2 ;  /* 0x00000000021272ca */ /* 0x002fe400000e0000 */
[----:B------:R-:W-:-:S13]  /*3a40*/  CS2R R2, SRZ ;  /* 0x0000000000027805 */ /* 0x000fda000001ff00 */
.L_x_83:
[C---:B------:R-:W-:Y:S02]  /*3a50*/  LEA R0, R8.reuse, UR11, 0x3 ;  /* 0x0000000b08007c11 */ /* 0x040fe4000f8e18ff */
[----:B------:R-:W-:Y:S02]  /*3a60*/  SHF.L.U32 R5, R3, 0x1f, RZ ;  /* 0x0000001f03057819 */ /* 0x000fe400000006ff */
[----:B------:R-:W-:Y:S02]  /*3a70*/  LEA R4, R8, UR11, 0x4 ;  /* 0x0000000b08047c11 */ /* 0x000fe4000f8e20ff */
[----:B------:R-:W1:Y:S02]  /*3a80*/  SYNCS.PHASECHK.TRANS64.TRYWAIT P0, [R0+URZ+0x100], R5 ;  /* 0x00010005000075a7 */ /* 0x000e6400080011ff */
[----:B-1-34-:R-:W-:Y:S05]  /*3a90*/  @!P0 BRA `(.L_x_76) ;  /* 0x0000007000308947 */ /* 0x01afea0003800000 */
.L_x_181:
[----:B-1----:R-:W1:Y:S01]  /*3aa0*/  LDS.128 R4, [R4+0x170] ;  /* 0x0001700004047984 */ /* 0x002e620000000c00 */
[----:B------:R-:W-:Y:S02]  /*3ab0*/  VIADD R0, R0, 0x110 ;  /* 0x0000011000007836 */ /* 0x000fe40000000000 */
[----:B------:R-:W-:Y:S01]  /*3ac0*/  VIADD R8, R8, 0x1 ;  /* 0x0000000108087836 */ /* 0x000fe20000000000 */
[----:B------:R-:W-:Y:S01]  /*3ad0*/  @!PT LDS RZ, [RZ] ;  /* 0x00000000fffff984 */ /* 0x000fe20000000800 */
[----:B------:R-:W-:Y:S01]  /*3ae0*/  @!PT LDS RZ, [RZ] ;  /* 0x00000000fffff984 */ /* 0x000fe20000000800 */
[----:B------:R-:W-:Y:S01]  /*3af0*/  @!PT LDS RZ, [RZ] ;  /* 0x00000000fffff984 */ /* 0x000fe20000000800 */
[----:B------:R-:W-:Y:S01]  /*3b00*/  @!PT LDS RZ, [RZ] ;  /* 0x00000000fffff984 */ /* 0x000fe20000000800 */
[----:B------:R2:W-:Y:S06]  /*3b10*/  MEMBAR.ALL.CTA ;  /* 0x0000000000007992 */ /* 0x0005ec0000008000 */
[----:B--2---:R-:W2:Y:S01]  /*3b20*/  FENCE.VIEW.ASYNC.S ;  /* 0x00000000000073c6 */ /* 0x004ea20000000000 */
[----:B------:R-:W-:-:S04]  /*3b30*/  PRMT R0, RZ, 0x654, R0 ;  /* 0x00000654ff007816 */ /* 0x000fc80000000000 */
[----:B--2---:R2:W-:Y:S01]  /*3b40*/  SYNCS.ARRIVE.TRANS64.RED.A1T0 RZ, [R0+URZ], RZ ;  /* 0x000000ff00ff79a7 */ /* 0x0045e200081004ff */
[----:B-1----:R-:W-:Y:S01]  /*3b50*/  LOP3.LUT P1, RZ, R6, 0x1, RZ, 0xc0, !PT ;  /* 0x0000000106ff7812 */ /* 0x002fe2000782c0ff */
[----:B--2---:R-:W-:-:S12]  /*3b60*/  BRA.U UP2, `(.L_x_77) ;  /* 0x0000000102e07547 */ /* 0x004fd8000b800000 */
[----:B------:R-:W1:Y:S01]  /*3b70*/  LDCU UR5, c[0x0][0x38c] ;  /* 0x00007180ff0577ac */ /* 0x000e620008000800 */
[----:B------:R-:W-:Y:S02]  /*3b80*/  PLOP3.LUT P2, PT, PT, PT, PT, 0x80, 0x8 ;  /* 0x000000000008781c */ /* 0x000fe40003f4f070 */
[----:B------:R-:W-:Y:S01]  /*3b90*/  SHF.L.U32 R5, R9, 0x1f, RZ ;  /* 0x0000001f09057819 */ /* 0x000fe200000006ff */
[----:B------:R-:W-:Y:S02]  /*3ba0*/  ULEA UR19, UR17, UR11, 0x3 ;  /* 0x0000000b11137291 */ /* 0x000fe4000f8e18ff */
[----:B------:R-:W-:Y:S02]  /*3bb0*/  UIMAD UR20, UR17, 0xc0, UR18 ;  /* 0x000000c0111478a4 */ /* 0x000fe4000f8e0212 */
[----:B-1----:R-:W-:-:S06]  /*3bc0*/  UISETP.GE.AND UP0, UPT, UR5, 0x1, UPT ;  /* 0x000000010500788c */ /* 0x002fcc000bf06270 */
[----:B------:R-:W-:-:S05]  /*3bd0*/  PLOP3.LUT P0, PT, PT, PT, UP0, 0x80, 0x8 ;  /* 0x000000000008781c */ /* 0x000fca0003f0f008 */
[----:B------:R-:W-:-:S08]  /*3be0*/  @UP0 ULEA UR5, UR16, UR11, 0x3 ;  /* 0x0000000b10050291 */ /* 0x000fd0000f8e18ff */
[----:B------:R-:W-:-:S04]  /*3bf0*/  @P0 SHF.L.U32 R0, R2, 0x1f, RZ ;  /* 0x0000001f02000819 */ /* 0x000fc800000006ff */
[----:B------:R1:W2:Y:S01]  /*3c00*/  @P0 SYNCS.PHASECHK.TRANS64.TRYWAIT P2, [UR5], R0 ;  /* 0x00000000ff0005a7 */ /* 0x0002a20008041105 */
[----:B------:R-:W3:Y:S02]  /*3c10*/  SYNCS.PHASECHK.TRANS64.TRYWAIT P0, [UR19+0x130], R5 ;  /* 0x00013005ff0075a7 */ /* 0x000ee40008001113 */
[----:B-123--:R-:W-:Y:S05]  /*3c20*/  @!P0 BRA `(.L_x_78) ;  /* 0x0000006c00e08947 */ /* 0x00efea0003800000 */
.L_x_183:
[----:B------:R-:W-:Y:S01]  /*3c30*/  UMOV UR22, UR15 ;  /* 0x0000000f00167c82 */ /* 0x000fe20008000000 */
[----:B------:R-:W-:Y:S05]  /*3c40*/  BRA.U !UP0, `(.L_x_79) ;  /* 0x0000000108987547 */ /* 0x000fea000b800000 */
[----:B------:R-:W-:Y:S02]  /*3c50*/  UIADD3 UR22, UPT, UPT, UR23, UR15, URZ ;  /* 0x0000000f17167290 */ /* 0x000fe4000fffe0ff */
[----:B------:R-:W-:Y:S01]  /*3c60*/  UPLOP3.LUT UP3, UPT, UPT, UPT, UPT, 0x40, 0x4 ;  /* 0x000000000004789c */ /* 0x000fe20003f6e870 */
[----:B------:R-:W-:Y:S01]  /*3c70*/  UMOV UR21, UR10 ;  /* 0x0000000a00157c82 */ /* 0x000fe20008000000 */
[----:B------:R-:W-:-:S09]  /*3c80*/  UMOV UR5, UR16 ;  /* 0x0000001000057c82 */ /* 0x000fd20008000000 */
.L_x_82:
[----:B--2---:R-:W-:Y:S01]  /*3c90*/  ULEA UR7, UR5, UR11, 0x3 ;  /* 0x0000000b05077291 */ /* 0x004fe2000f8e18ff */
[----:B---3--:R-:W-:Y:S11]  /*3ca0*/  @P2 BRA `(.L_x_80) ;  /* 0x00000000000c2947 */ /* 0x008ff60003800000 */
[----:B-1----:R-:W-:Y:S04]  /*3cb0*/  SHF.L.U32 R5, R2, 0x1f, RZ ;  /* 0x0000001f02057819 */ /* 0x002fe800000006ff */
[----:B------:R-:W1:Y:S02]  /*3cc0*/  SYNCS.PHASECHK.TRANS64.TRYWAIT P0, [UR7], R5 ;  /* 0x00000005ff0075a7 */ /* 0x000e640008001107 */
[----:B-1----:R-:W-:Y:S05]  /*3cd0*/  @!P0 BRA `(.L_x_81) ;  /* 0x0000006c00cc8947 */ /* 0x002fea0003800000 */
.L_x_80:
[----:B------:R-:W-:Y:S01]  /*3ce0*/  UISETP.NE.AND UP0, UPT, UR21, 0x1, UPT ;  /* 0x000000011500788c */ /* 0x000fe2000bf05270 */
[----:B------:R-:W-:Y:S01]  /*3cf0*/  PLOP3.LUT P2, PT, PT, PT, PT, 0x80, 0x8 ;  /* 0x000000000008781c */ /* 0x000fe20003f4f070 */
[----:B------:R-:W-:Y:S02]  /*3d00*/  UIADD3 UR16, UPT, UPT, UR5, 0x1, URZ ;  /* 0x0000000105107890 */ /* 0x000fe4000fffe0ff */
[----:B------:R-:W-:Y:S02]  /*3d10*/  UIMAD UR6, UR5, 0x180, UR4 ;  /* 0x00000180050678a4 */ /* 0x000fe4000f8e0204 */
[----:B------:R-:W-:Y:S01]  /*3d20*/  UISETP.NE.AND UP1, UPT, UR16, 0xc, UPT ;  /* 0x0000000c1000788c */ /* 0x000fe2000bf25270 */
[----:B------:R-:W-:Y:S01]  /*3d30*/  PLOP3.LUT P0, PT, PT, PT, UP0, 0x80, 0x8 ;  /* 0x000000000008781c */ /* 0x000fe20003f0f008 */
[----:B------:R-:W-:Y:S02]  /*3d40*/  ULEA UR30, UR5, UR14, 0x9 ;  /* 0x0000000e051e7291 */ /* 0x000fe4000f8e48ff */
[----:B------:R-:W-:Y:S02]  /*3d50*/  USEL UR27, URZ, 0x1, UP1 ;  /* 0x00000001ff1b7887 */ /* 0x000fe40008800000 */
[----:B------:R-:W-:Y:S02]  /*3d60*/  USEL UR16, UR16, URZ, UP1 ;  /* 0x000000ff10107287 */ /* 0x000fe40008800000 */
[----:B------:R-:W-:Y:S02]  /*3d70*/  UIADD3 UR34, UPT, UPT, UR6, 0x2, URZ ;  /* 0x0000000206227890 */ /* 0x000fe4000fffe0ff */
[----:B------:R-:W-:Y:S01]  /*3d80*/  @UP0 ULEA UR26, UR16, UR11, 0x3 ;  /* 0x0000000b101a0291 */ /* 0x000fe2000f8e18ff */
[----:B------:R-:W-:Y:S01]  /*3d90*/  LOP3.LUT R2, R2, UR27, RZ, 0x3c, !PT ;  /* 0x0000001b02027c12 */ /* 0x000fe2000f8e3cff */
[----:B------:R-:W-:Y:S01]  /*3da0*/  UIADD3 UR32, UPT, UPT, UR30, 0x2, URZ ;  /* 0x000000021e207890 */ /* 0x000fe2000fffe0ff */
[----:B------:R-:W-:Y:S02]  /*3db0*/  UMOV UR31, 0x80004020 ;  /* 0x80004020001f7882 */ /* 0x000fe40000000000 */
[----:B-1----:R-:W-:Y:S01]  /*3dc0*/  @P0 SHF.L.U32 R0, R2, 0x1f, RZ ;  /* 0x0000001f02000819 */ /* 0x002fe200000006ff */
[----:B------:R-:W-:Y:S01]  /*3dd0*/  UMOV UR35, 0x80004020 ;  /* 0x8000402000237882 */ /* 0x000fe20000000000 */
[----:B------:R-:W-:Y:S01]  /*3de0*/  UMOV UR33, 0x80004020 ;  /* 0x8000402000217882 */ /* 0x000fe20000000000 */
[----:B------:R-:W-:Y:S01]  /*3df0*/  UIADD3 UR15, UPT, UPT, UR15, 0x1, URZ ;  /* 0x000000010f0f7890 */ /* 0x000fe2000fffe0ff */
[----:B------:R2:W3:Y:S01]  /*3e00*/  @P0 SYNCS.PHASECHK.TRANS64.TRYWAIT P2, [UR26], R0 ;  /* 0x00000000ff0005a7 */ /* 0x0004e2000804111a */
[----:B------:R-:W-:Y:S02]  /*3e10*/  UIADD3 UR26, UPT, UPT, UR7, 0x60, URZ ;  /* 0x00000060071a7890 */ /* 0x000fe4000fffe0ff */
[----:B------:R-:W-:Y:S02]  /*3e20*/  UISETP.NE.AND UP0, UPT, UR15, UR22, UPT ;  /* 0x000000160f00728c */ /* 0x000fe4000bf05270 */
[----:B------:R-:W-:Y:S01]  /*3e30*/  UIADD3 UR21, UPT, UPT, UR21, -0x1, URZ ;  /* 0xffffffff15157890 */ /* 0x000fe2000fffe0ff */
[----:B------:R-:W-:Y:S01]  /*3e40*/  UMOV UR7, 0x80004020 ;  /* 0x8000402000077882 */ /* 0x000fe20000000000 */
[----:B------:R-:W-:Y:S01]  /*3e50*/  UMOV UR5, UR16 ;  /* 0x0000001000057c82 */ /* 0x000fe20008000000 */
[----:B------:R2:W-:Y:S01]  /*3e60*/  UTCHMMA.2CTA gdesc[UR30], gdesc[UR6], tmem[UR20], tmem[UR28], idesc[UR29], UP3 ;  /* 0x00ff1c061e0075ea */ /* 0x0005e20009a00014 */
[----:B------:R-:W-:Y:S01]  /*3e70*/  UPLOP3.LUT UP3, UPT, UPT, UPT, UPT, 0x80, 0x8 ;  /* 0x000000000008789c */ /* 0x000fe20003f6f070 */
[----:B------:R2:W-:Y:S01]  /*3e80*/  UTCHMMA.2CTA gdesc[UR32], gdesc[UR34], tmem[UR20], tmem[UR24], idesc[UR25], UPT ;  /* 0x00ff1822200075ea */ /* 0x0005e2000ba00014 */
[----:B------:R2:W-:Y:S01]  /*3e90*/  UTCBAR.2CTA.MULTICAST [UR26], URZ, UR13 ;  /* 0x000000ff1a0073e9 */ /* 0x0005e2000820080d */
[----:B------:R-:W-:Y:S08]  /*3ea0*/  BRA.U UP0, `(.L_x_82) ;  /* 0xfffffffd00787547 */ /* 0x000ff0000b83ffff */
.L_x_79:
[----:B------:R-:W-:Y:S01]  /*3eb0*/  UIADD3 UR19, UPT, UPT, UR19, 0x120, URZ ;  /* 0x0000012013137890 */ /* 0x000fe2000fffe0ff */
[----:B------:R-:W-:-:S08]  /*3ec0*/  UMOV UR15, UR22 ;  /* 0x00000016000f7c82 */ /* 0x000fd00008000000 */
[----:B------:R4:W-:Y:S01]  /*3ed0*/  UTCBAR.2CTA.MULTICAST [UR19], URZ, UR12 ;  /* 0x000000ff130073e9 */ /* 0x0009e2000820080c */
[----:B------:R-:W-:Y:S02]  /*3ee0*/  NOP ;  /* 0x0000000000007918 */ /* 0x000fe40000000000 */
.L_x_77:
[----:B------:R-:W-:Y:S01]  /*3ef0*/  UIADD3 UR17, UPT, UPT, UR17, 0x1, URZ ;  /* 0x0000000111117890 */ /* 0x000fe2000fffe0ff */
[----:B------:R-:W-:-:S03]  /*3f00*/  ISETP.NE.AND P0, PT, R8, 0x2, PT ;  /* 0x000000020800780c */ /* 0x000fc60003f05270 */
[----:B------:R-:W-:Y:S01]  /*3f10*/  UISETP.NE.AND UP0, UPT, UR17, 0x2, UPT ;  /* 0x000000021100788c */ /* 0x000fe2000bf05270 */
[----:B-12---:R-:W-:Y:S02]  /*3f20*/  SEL R0, RZ, 0x1, P0 ;  /* 0x00000001ff007807 */ /* 0x006fe40000000000 */
[----:B------:R-:W-:Y:S01]  /*3f30*/  SEL R8, R8, RZ, P0 ;  /* 0x000000ff08087207 */ /* 0x000fe20000000000 */
[----:B------:R-:W-:Y:S01]  /*3f40*/  USEL UR5, URZ, 0x1, UP0 ;  /* 0x00000001ff057887 */ /* 0x000fe20008000000 */
[----:B------:R-:W-:Y:S01]  /*3f50*/  LOP3.LUT R3, R3, R0, RZ, 0x3c, !PT ;  /* 0x0000000003037212 */ /* 0x000fe200078e3cff */
[----:B------:R-:W-:-:S04]  /*3f60*/  USEL UR17, UR17, URZ, UP0 ;  /* 0x000000ff11117287 */ /* 0x000fc80008000000 */
[----:B------:R-:W-:Y:S01]  /*3f70*/  LOP3.LUT R9, R9, UR5, RZ, 0x3c, !PT ;  /* 0x0000000509097c12 */ /* 0x000fe2000f8e3cff */
[----:B------:R-:W-:Y:S07]  /*3f80*/  @P1 BRA `(.L_x_83) ;  /* 0xfffffff800b01947 */ /* 0x000fee000383ffff */
[----:B------:R-:W1:Y:S01]  /*3f90*/  S2UR UR4, SR_CgaCtaId ;  /* 0x00000000000479c3 */ /* 0x000e620000008800 */
[----:B------:R-:W-:Y:S01]  /*3fa0*/  ELECT P0, URZ, PT ;  /* 0x0000000000ff782f */ /* 0x000fe20003800000 */
[----:B------:R-:W-:Y:S01]  /*3fb0*/  HFMA2 R0, -RZ, RZ, 0, 5.9604644775390625e-08 ;  /* 0x00000001ff007431 */ /* 0x000fe200000001ff */
[----:B------:R-:W-:-:S05]  /*3fc0*/  UMOV UR5, 0x40 ;  /* 0x0000004000057882 */ /* 0x000fca0000000000 */
[----:B------:R-:W-:Y:S01]  /*3fd0*/  UVIRTCOUNT.DEALLOC.SMPOOL 0x80 ;  /* 0x000000800000784c */ /* 0x000fe20000000000 */
[----:B------:R-:W-:Y:S02]  /*3fe0*/  UISETP.NE.AND UP0, UPT, UR9, URZ, UPT ;  /* 0x000000ff0900728c */ /* 0x000fe4000bf05270 */
[----:B-1----:R-:W-:-:S09]  /*3ff0*/  ULEA UR4, UR4, UR5, 0x18 ;  /* 0x0000000504047291 */ /* 0x002fd2000f8ec0ff */
[----:B------:R1:W-:Y:S01]  /*4000*/  @P0 STS.U8 [UR4+0x1c], R0 ;  /* 0x00001c00ff000988 */ /* 0x0003e20008000004 */
[----:B------:R-:W-:Y:S05]  /*4010*/  BRA.U UP0, `(.L_x_84) ;  /* 0x0000000100587547 */ /* 0x000fea000b800000 */
[----:B------:R-:W-:Y:S01]  /*4020*/  UIADD3 UR6, UPT, UPT, UR11, 0x130, URZ ;  /* 0x000001300b067890 */ /* 0x000fe2000fffe0ff */
[----:B------:R-:W-:-:S03]  /*4030*/  SHF.L.U32 R3, R9, 0x1f, RZ ;  /* 0x0000001f09037819 */ /* 0x000fc600000006ff */
[----:B------:R-:W-:-:S09]  /*4040*/  ULEA UR5, UR17, UR6, 0x3 ;  /* 0x0000000611057291 */ /* 0x000fd2000f8e18ff */
[----:B------:R-:W2:Y:S02]  /*4050*/  SYNCS.PHASECHK.TRANS64.TRYWAIT P0, [UR5], R3 ;  /* 0x00000003ff0075a7 */ /* 0x000ea40008001105 */
[----:B--2---:R-:W-:Y:S05]  /*4060*/  @!P0 BRA `(.L_x_85) ;  /* 0x0000006c00008947 */ /* 0x004fea0003800000 */
.L_x_186:
[----:B------:R-:W-:-:S04]  /*4070*/  UIADD3 UR7, UPT, UPT, UR17, 0x1, URZ ;  /* 0x0000000111077890 */ /* 0x000fc8000fffe0ff */
[----:B------:R-:W-:-:S04]  /*4080*/  UISETP.NE.AND UP1, UPT, UR7, 0x2, UPT ;  /* 0x000000020700788c */ /* 0x000fc8000bf25270 */
[----:B------:R-:W-:Y:S02]  /*4090*/  USEL UR5, URZ, 0x1, UP1 ;  /* 0x00000001ff057887 */ /* 0x000fe40008800000 */
[----:B------:R-:W-:-:S04]  /*40a0*/  USEL UR7, UR7, URZ, UP1 ;  /* 0x000000ff07077287 */ /* 0x000fc80008800000 */
[----:B------:R-:W-:Y:S01]  /*40b0*/  ULEA UR7, UR7, UR6, 0x3 ;  /* 0x0000000607077291 */ /* 0x000fe2000f8e18ff */
[----:B-1----:R-:W-:-:S04]  /*40c0*/  LOP3.LUT R3, R9, UR5, RZ, 0x3c, !PT ;  /* 0x0000000509037c12 */ /* 0x002fc8000f8e3cff */
[----:B------:R-:W-:Y:S01]  /*40d0*/  SHF.L.U32 R3, R3, 0x1f, RZ ;  /* 0x0000001f03037819 */ /* 0x000fe200000006ff */
[----:B------:R-:W-:-:S04]  /*40e0*/  IMAD.U32 R0, RZ, RZ, UR7 ;  /* 0x00000007ff007e24 */ /* 0x000fc8000f8e00ff */
[----:B------:R1:W2:Y:S03]  /*40f0*/  SYNCS.PHASECHK.TRANS64.TRYWAIT P0, [R0+URZ], R3 ;  /* 0x00000003000075a7 */ /* 0x0002a600080011ff */
[----:B--2---:R-:W-:Y:S05]  /*4100*/  @!P0 NANOSLEEP.SYNCS 0x989680 ;  /* 0x009896800000895d */ /* 0x004fea0003900000 */
[----:B------:R-:W2:Y:S02]  /*4110*/  @!P0 SYNCS.PHASECHK.TRANS64 P0, [R0+URZ], R3 ;  /* 0x00000003000085a7 */ /* 0x000ea400080010ff */
[----:B--2---:R-:W-:Y:S05]  /*4120*/  @P0 BRA `(.L_x_86) ;  /* 0x0000000000200947 */ /* 0x004fea0003800000 */
.L_x_87:
[----:B--2---:R2:W1:Y:S02]  /*4130*/  SYNCS.PHASECHK.TRANS64.TRYWAIT P0, [R0+URZ], R3 ;  /* 0x00000003000075a7 */ /* 0x00446400080011ff */
[----:B-1----:R-:W-:Y:S05]  /*4140*/  @!P0 NANOSLEEP.SYNCS 0x989680 ;  /* 0x009896800000895d */ /* 0x002fea0003900000 */
[----:B------:R-:W1:Y:S02]  /*4150*/  @!P0 SYNCS.PHASECHK.TRANS64 P0, [R0+URZ], R3 ;  /* 0x00000003000085a7 */ /* 0x000e6400080010ff */
[----:B-1----:R-:W-:Y:S05]  /*4160*/  @!P0 BRA `(.L_x_87) ;  /* 0xfffffffc00f08947 */ /* 0x002fea000383ffff */
[----:B------:R-:W-:Y:S05]  /*4170*/  BRA `(.L_x_86) ;  /* 0x00000000000c7947 */ /* 0x000fea0003800000 */
.L_x_84:
[----:B------:R-:W-:-:S04]  /*4180*/  UIADD3 UR5, UPT, UPT, UR11, 0x160, URZ ;  /* 0x000001600b057890 */ /* 0x000fc8000fffe0ff */
[----:B------:R-:W-:-:S09]  /*4190*/  UPRMT UR5, UR8, 0x654, UR5 ;  /* 0x0000065408057896 */ /* 0x000fd20008000005 */
[----:B------:R-:W-:Y:S03]  /*41a0*/  SYNCS.ARRIVE.TRANS64.RED.A1T0 RZ, [UR5], RZ ;  /* 0x000000ffffff79a7 */ /* 0x000fe60008100405 */
.L_x_86:
[----:B-12---:R-:W-:Y:S01]  /*41b0*/  SHF.L.U32 R3, RZ, 0x1f, RZ ;  /* 0x0000001fff037819 */ /* 0x006fe200000006ff */
[----:B------:R-:W-:Y:S01]  /*41c0*/  UIADD3 UR5, UPT, UPT, UR11, 0x160, URZ ;  /* 0x000001600b057890 */ /* 0x000fe2000fffe0ff */
[----:B------:R-:W-:Y:S02]  /*41d0*/  PLOP3.LUT P0, PT, PT, PT, UP0, 0x80, 0x8 ;  /* 0x000000000008781c */ /* 0x000fe40003f0f008 */
[----:B------:R-:W1:Y:S02]  /*41e0*/  SYNCS.PHASECHK.TRANS64.TRYWAIT P1, [UR11+0x160], R3 ;  /* 0x00016003ff0075a7 */ /* 0x000e64000802110b */
[----:B-1----:R-:W-:Y:S09]  /*41f0*/  @!P1 BRA `(.L_x_88) ;  /* 0x0000006800b49947 */ /* 0x002ff20003800000 */
.L_x_188:
[----:B------:R-:W-:Y:S02]  /*4200*/  @!UP0 UPRMT UR5, UR8, 0x654, UR5 ;  /* 0x0000065408058896 */ /* 0x000fe40008000005 */
[----:B------:R-:W-:Y:S01]  /*4210*/  ULOP3.LUT UR6, UR18, 0xffff, URZ, 0xc0, !UPT ;  /* 0x0000ffff12067892 */ /* 0x000fe2000f8ec0ff */
[----:B------:R-:W-:-:S03]  /*4220*/  UMOV UR8, 0xffff ;  /* 0x0000ffff00087882 */ /* 0x000fc60000000000 */
[----:B------:R-:W-:-:S03]  /*4230*/  USHF.R.U32.HI UR6, URZ, 0x5, UR6 ;  /* 0x00000005ff067899 */ /* 0x000fc60008011606 */
[----:B------:R-:W-:Y:S01]  /*4240*/  @!P0 SYNCS.ARRIVE.TRANS64.RED.A1T0 RZ, [UR5], RZ ;  /* 0x000000ffffff89a7 */ /* 0x000fe20008100405 */
[----:B------:R-:W-:Y:S01]  /*4250*/  NOP ;  /* 0x0000000000007918 */ /* 0x000fe20000000000 */
[----:B-1----:R-:W1:Y:S01]  /*4260*/  LDS R0, [UR4+0x14] ;  /* 0x00001404ff007984 */ /* 0x002e620008000800 */
[----:B------:R-:W-:Y:S01]  /*4270*/  USHF.L.U32 UR8, UR8, UR6, URZ ;  /* 0x0000000608087299 */ /* 0x000fe200080006ff */
[----:B------:R-:W-:Y:S02]  /*4280*/  UMOV UR5, 0x1 ;  /* 0x0000000100057882 */ /* 0x000fe40000000000 */
[----:B------:R-:W-:-:S03]  /*4290*/  USHF.L.U32 UR5, UR5, UR6, URZ ;  /* 0x0000000605057299 */ /* 0x000fc600080006ff */
[----:B-1----:R-:W-:-:S04]  /*42a0*/  LOP3.LUT R0, R0, UR8, RZ, 0xc0, !PT ;  /* 0x0000000800007c12 */ /* 0x002fc8000f8ec0ff */
[----:B------:R-:W-:-:S13]  /*42b0*/  ISETP.NE.AND P0, PT, R0, UR8, PT ;  /* 0x0000000800007c0c */ /* 0x000fda000bf05270 */
[----:B------:R-:W-:Y:S05]  /*42c0*/  @P0 BRA `(.L_x_89) ;  /* 0x0000000000580947 */ /* 0x000fea0003800000 */
[----:B------:R-:W1:Y:S02]  /*42d0*/  LDS R0, [UR4+0x18] ;  /* 0x00001804ff007984 */ /* 0x000e640008000800 */
[----:B-1----:R-:W-:-:S04]  /*42e0*/  LOP3.LUT R0, R0, UR5, RZ, 0xc0, !PT ;  /* 0x0000000500007c12 */ /* 0x002fc8000f8ec0ff */
[----:B------:R-:W-:-:S13]  /*42f0*/  ISETP.NE.AND P0, PT, R0, UR5, PT ;  /* 0x0000000500007c0c */ /* 0x000fda000bf05270 */
[----:B------:R-:W-:Y:S05]  /*4300*/  @P0 BRA `(.L_x_90) ;  /* 0x00000000003c0947 */ /* 0x000fea0003800000 */
[----:B------:R-:W1:Y:S01]  /*4310*/  S2R R2, SR_LANEID ;  /* 0x0000000000027919 */ /* 0x000e620000000000 */
[----:B------:R-:W-:Y:S01]  /*4320*/  ULOP3.LUT UR8, URZ, UR8, URZ, 0x33, !UPT ;  /* 0x00000008ff087292 */ /* 0x000fe2000f8e33ff */
[----:B------:R-:W-:Y:S01]  /*4330*/  LOP3.LUT R4, RZ, UR5, RZ, 0x33, !PT ;  /* 0x00000005ff047c12 */ /* 0x000fe2000f8e33ff */
[----:B------:R-:W-:Y:S02]  /*4340*/  VOTEU.ANY UR7, UPT, PT ;  /* 0x0000000000077886 */ /* 0x000fe400038e0100 */
[----:B------:R-:W-:Y:S01]  /*4350*/  UFLO.U32 UR7, UR7 ;  /* 0x00000007000772bd */ /* 0x000fe200080e0000 */
[----:B------:R-:W2:Y:S01]  /*4360*/  REDUX UR5, R4 ;  /* 0x00000000040573c4 */ /* 0x000ea20000000000 */
[----:B------:R-:W-:-:S06]  /*4370*/  IMAD.U32 R0, RZ, RZ, UR8 ;  /* 0x00000008ff007e24 */ /* 0x000fcc000f8e00ff */
[----:B------:R1:W-:Y:S01]  /*4380*/  UTCATOMSWS.AND URZ, UR8 ;  /* 0x0000000800ff79e3 */ /* 0x0003e20008000000 */
[----:B------:R-:W3:Y:S01]  /*4390*/  REDUX UR6, R0 ;  /* 0x00000000000673c4 */ /* 0x000ee20000000000 */
[----:B-1----:R-:W-:Y:S01]  /*43a0*/  ISETP.EQ.U32.AND P0, PT, R2, UR7, PT ;  /* 0x0000000702007c0c */ /* 0x002fe2000bf02070 */
[----:B--2---:R-:W-:Y:S01]  /*43b0*/  IMAD.U32 R2, RZ, RZ, UR5 ;  /* 0x00000005ff027e24 */ /* 0x004fe2000f8e00ff */
[----:B---3--:R-:W-:-:S11]  /*43c0*/  MOV R3, UR6 ;  /* 0x0000000600037c02 */ /* 0x008fd60008000f00 */
[----:B------:R1:W-:Y:S04]  /*43d0*/  @P0 ATOMS.AND RZ, [UR4+0x14], R3 ;  /* 0x00001403ffff098c */ /* 0x0003e8000a800004 */
[----:B------:R1:W-:Y:S01]  /*43e0*/  @P0 ATOMS.AND RZ, [UR4+0x18], R2 ;  /* 0x00001802ffff098c */ /* 0x0003e2000a800004 */
[----:B------:R-:W-:Y:S05]  /*43f0*/  BRA `(.L_x_91) ;  /* 0x0000000000147947 */ /* 0x000fea0003800000 */
.L_x_90:
[----:B------:R-:W-:Y:S02]  /*4400*/  MOV R2, 0x4420 ;  /* 0x0000442000027802 */ /* 0x000fe40000000f00 */
[----:B---345:R-:W-:Y:S05]  /*4410*/  CALL.REL.NOINC `($__internal_0_$__cuda_sm10x_tcgen05_guardrail_trap_col_being_dealloced_not_returned_by_alloc) ;  /* 0x0000006c00507944 */ /* 0x038fea0003c00000 */
[----:B------:R-:W-:Y:S05]  /*4420*/  BRA `(.L_x_91) ;  /* 0x0000000000087947 */ /* 0x000fea0003800000 */
.L_x_89:
[----:B------:R-:W-:Y:S02]  /*4430*/  MOV R2, 0x4450 ;  /* 0x0000445000027802 */ /* 0x000fe40000000f00 */
[----:B---345:R-:W-:Y:S05]  /*4440*/  CALL.REL.NOINC `($__internal_2_$__cuda_sm10x_tcgen05_guardrail_trap_unallocated_columns_being_dealloced) ;  /* 0x0000006c005c7944 */ /* 0x038fea0003c00000 */
.L_x_91:
[----:B------:R-:W-:Y:S01]  /*4450*/  NOP ;  /* 0x0000000000007918 */ /* 0x000fe20000000000 */
[----:B----4-:R-:W-:Y:S05]  /*4460*/  EXIT ;  /* 0x000000000000794d */ /* 0x010fea0003800000 */
.L_x_64:
[----:B------:R-:W-:-:S09]  /*4470*/  UISETP.NE.OR UP5, UPT, UR10, 0x3, !UP5 ;  /* 0x000000030a00788c */ /* 0x000fd2000efa5670 */
[----:B------:R-:W-:Y:S05]  /*4480*/  BRA.U UP5, `(.L_x_92) ;  /* 0x0000000d05ac7547 */ /* 0x000fea000b800000 */
[----:B------:R-:W1:Y:S01]  /*4490*/  LDCU.64 UR6, c[0x0][0x888] ;  /* 0x00011100ff0677ac */ /* 0x000e620008000a00 */
[----:B------:R-:W2:Y:S01]  /*44a0*/  LDC R0, c[0x0][0xb30] ;  /* 0x0002cc00ff007b82 */ /* 0x000ea20000000800 */
[----:B------:R-:W-:Y:S02]  /*44b0*/  HFMA2 R29, -RZ, RZ, 0, 0 ;  /* 0x00000000ff1d7431 */ /* 0x000fe400000001ff */
[----:B------:R-:W-:Y:S01]  /*44c0*/  IMAD.MOV.U32 R31, RZ, RZ, 0x1 ;  /* 0x00000001ff1f7424 */ /* 0x000fe200078e00ff */
[----:B------:R-:W3:Y:S01]  /*44d0*/  LDCU.64 UR4, c[0x0][0x890] ;  /* 0x00011200ff0477ac */ /* 0x000ee20008000a00 */
[----:B------:R-:W-:Y:S01]  /*44e0*/  IMAD.MOV.U32 R30, RZ, RZ, RZ ;  /* 0x000000ffff1e7224 */ /* 0x000fe200078e00ff */
[----:B------:R-:W-:Y:S01]  /*44f0*/  MOV R23, 0x4000 ;  /* 0x0000400000177802 */ /* 0x000fe20000000f00 */
[----:B------:R-:W-:Y:S01]  /*4500*/  UPLOP3.LUT UP1, UPT, UPT, UPT, UPT, 0x40, 0x4 ;  /* 0x000000000004789c */ /* 0x000fe20003f2e870 */
[----:B------:R-:W4:Y:S08]  /*4510*/  LDC R19, c[0x0][0x370] ;  /* 0x0000dc00ff137b82 */ /* 0x000f300000000800 */
[----:B------:R-:W4:Y:S01]  /*4520*/  LDC R2, c[0x0][0xb0c] ;  /* 0x0002c300ff027b82 */ /* 0x000f220000000800 */
[----:B-1----:R-:W-:-:S03]  /*4530*/  UISETP.NE.U32.AND UP2, UPT, UR6, URZ, UPT ;  /* 0x000000ff0600728c */ /* 0x002fc6000bf45070 */
[----:B------:R-:W-:Y:S01]  /*4540*/  UMOV UR6, 0x400 ;  /* 0x0000040000067882 */ /* 0x000fe20000000000 */
[----:B------:R-:W-:Y:S02]  /*4550*/  UISETP.NE.AND.EX UP2, UPT, UR7, URZ, UPT, UP2 ;  /* 0x000000ff0700728c */ /* 0x000fe4000bf45320 */
[----:B------:R-:W-:Y:S01]  /*4560*/  ULEA UR6, UR37, UR6, 0x18 ;  /* 0x0000000625067291 */ /* 0x000fe2000f8ec0ff */
[----:B------:R-:W1:Y:S01]  /*4570*/  LDC R18, c[0x0][0xb20] ;  /* 0x0002c800ff127b82 */ /* 0x000e620000000800 */
[----:B---3--:R-:W-:Y:S01]  /*4580*/  UISETP.NE.U32.AND UP3, UPT, UR4, URZ, UPT ;  /* 0x000000ff0400728c */ /* 0x008fe2000bf65070 */
[----:B--2---:R-:W-:Y:S01]  /*4590*/  ISETP.NE.AND P1, PT, R0, 0x1, PT ;  /* 0x000000010000780c */ /* 0x004fe20003f25270 */
[----:B------:R-:W-:Y:S02]  /*45a0*/  UIADD3 UR7, UPT, UPT, UR6, 0xd0, URZ ;  /* 0x000000d006077890 */ /* 0x000fe4000fffe0ff */
[----:B------:R-:W-:Y:S02]  /*45b0*/  UIADD3 UR25, UPT, UPT, UR6, 0xc0, URZ ;  /* 0x000000c006197890 */ /* 0x000fe4000fffe0ff */
[----:B------:R-:W-:Y:S01]  /*45c0*/  UIADD3 UR17, UPT, UPT, UR6, 0xc8, URZ ;  /* 0x000000c806117890 */ /* 0x000fe2000fffe0ff */
[----:B------:R-:W2:Y:S01]  /*45d0*/  LDC.64 R32, c[0x0][0x348] ;  /* 0x0000d200ff207b82 */ /* 0x000ea20000000a00 */
[----:B------:R-:W-:-:S02]  /*45e0*/  UPRMT UR7, UR37, 0x654, UR7 ;  /* 0x0000065425077896 */ /* 0x000fc40008000007 */
[----:B------:R-:W-:-:S05]  /*45f0*/  UISETP.NE.AND.EX UP3, UPT, UR5, URZ, UPT, UP3 ;  /* 0x000000ff0500728c */ /* 0x000fca000bf65330 */
[----:B------:R-:W3:Y:S08]  /*4600*/  LDC.64 R16, c[0x0][0xb10] ;  /* 0x0002c400ff107b82 */ /* 0x000ef00000000a00 */
[----:B------:R-:W1:Y:S08]  /*4610*/  LDC.64 R6, c[0x0][0xb18] ;  /* 0x0002c600ff067b82 */ /* 0x000e700000000a00 */
[----:B------:R-:W1:Y:S08]  /*4620*/  LDC.64 R4, c[0x0][0xb28] ;  /* 0x0002ca00ff047b82 */ /* 0x000e700000000a00 */
[----:B----4-:R-:W1:Y:S02]  /*4630*/  LDC R22, c[0x0][0x374] ;  /* 0x0000dd00ff167b82 */ /* 0x010e640000000800 */
.L_x_102:
[C---:B------:R-:W-:Y:S02]  /*4640*/  LEA R0, R30.reuse, UR6, 0x3 ;  /* 0x000000061e007c11 */ /* 0x040fe4000f8e18ff */
[----:B------:R-:W-:Y:S02]  /*4650*/  SHF.L.U32 R3, R29, 0x1f, RZ ;  /* 0x0000001f1d037819 */ /* 0x000fe400000006ff */
[----:B------:R-:W-:Y:S02]  /*4660*/  LEA R24, R30, UR6, 0x4 ;  /* 0x000000061e187c11 */ /* 0x000fe4000f8e20ff */
[----:B----4-:R-:W4:Y:S02]  /*4670*/  SYNCS.PHASECHK.TRANS64.TRYWAIT P0, [R0+URZ+0x100], R3 ;  /* 0x00010003000075a7 */ /* 0x010f2400080011ff */
[----:B----4-:R-:W-:Y:S05]  /*4680*/  @!P0 BRA `(.L_x_93) ;  /* 0x0000006400a88947 */ /* 0x010fea0003800000 */
.L_x_189:
[----:B------:R-:W-:Y:S01]  /*4690*/  ISETP.GE.AND P0, PT, R72, 0x1, PT ;  /* 0x000000014800780c */ /* 0x000fe20003f06270 */
[----:B------:R-:W1:Y:S01]  /*46a0*/  LDS.128 R24, [R24+0x170] ;  /* 0x0001700018187984 */ /* 0x000e620000000c00 */
[----:B----4-:R-:W-:Y:S01]  /*46b0*/  VIADD R0, R0, 0x110 ;  /* 0x0000011000007836 */ /* 0x010fe20000000000 */
[----:B------:R-:W-:Y:S01]  /*46c0*/  @!PT LDS RZ, [RZ] ;  /* 0x00000000fffff984 */ /* 0x000fe20000000800 */
[----:B------:R-:W-:Y:S01]  /*46d0*/  @!PT LDS RZ, [RZ] ;  /* 0x00000000fffff984 */ /* 0x000fe20000000800 */
[----:B------:R-:W-:Y:S01]  /*46e0*/  @!PT LDS RZ, [RZ] ;  /* 0x00000000fffff984 */ /* 0x000fe20000000800 */
[----:B------:R-:W-:Y:S01]  /*46f0*/  @!PT LDS RZ, [RZ] ;  /* 0x00000000fffff984 */ /* 0x000fe20000000800 */
[----:B------:R4:W-:Y:S06]  /*4700*/  MEMBAR.ALL.CTA ;  /* 0x0000000000007992 */ /* 0x0009ec0000008000 */
[----:B----4-:R-:W4:Y:S01]  /*4710*/  FENCE.VIEW.ASYNC.S ;  /* 0x00000000000073c6 */ /* 0x010f220000000000 */
[----:B------:R-:W-:Y:S04]  /*4720*/  PRMT R0, RZ, 0x654, R0 ;  /* 0x00000654ff007816 */ /* 0x000fe80000000000 */
[----:B----4-:R4:W-:Y:S01]  /*4730*/  SYNCS.ARRIVE.TRANS64.RED.A1T0 RZ, [R0+URZ], RZ ;  /* 0x000000ff00ff79a7 */ /* 0x0109e200081004ff */
[----:B-1----:R-:W-:Y:S11]  /*4740*/  LOP3.LUT P3, RZ, R26, 0x1, RZ, 0xc0, !PT ;  /* 0x000000011aff7812 */ /* 0x002ff6000786c0ff */
[----:B------:R-:W-:Y:S02]  /*4750*/  @!UPT UIADD3 URZ, UPT, UPT, URZ, URZ, URZ ;  /* 0x000000fffffff290 */ /* 0x000fe4000fffe0ff */
[----:B------:R-:W-:Y:S02]  /*4760*/  @P3 MOV R13, R24 ;  /* 0x00000018000d3202 */ /* 0x000fe40000000f00 */
[----:B------:R-:W-:Y:S01]  /*4770*/  @P3 LOP3.LUT R8, R25, 0xffff, RZ, 0xc0, !PT ;  /* 0x0000ffff19083812 */ /* 0x000fe200078ec0ff */
[----:B----4-:R-:W-:Y:S06]  /*4780*/  @!P0 BRA `(.L_x_94) ;  /* 0x0000000000a48947 */ /* 0x010fec0003800000 */
[----:B------:R-:W-:Y:S01]  /*4790*/  IMAD.HI.U32 R35, R22, R7, RZ ;  /* 0x0000000716237227 */ /* 0x000fe200078e00ff */
[----:B------:R-:W-:Y:S02]  /*47a0*/  ISETP.NE.AND P0, PT, R6, 0x1, PT ;  /* 0x000000010600780c */ /* 0x000fe40003f05270 */
[----:B------:R-:W-:Y:S01]  /*47b0*/  ISETP.NE.AND P2, PT, R72, 0x1, PT ;  /* 0x000000014800780c */ /* 0x000fe20003f45270 */
[----:B---3--:R-:W-:Y:S01]  /*47c0*/  IMAD.HI.U32 R34, R19, R16, RZ ;  /* 0x0000001013227227 */ /* 0x008fe200078e00ff */
[----:B------:R-:W-:Y:S02]  /*47d0*/  SHF.R.U32.HI R35, RZ, R18, R35 ;  /* 0x00000012ff237219 */ /* 0x000fe40000011623 */
[----:B------:R-:W-:Y:S01]  /*47e0*/  ISETP.NE.AND P4, PT, R2, 0x1, PT ;  /* 0x000000010200780c */ /* 0x000fe20003f85270 */
[----:B------:R-:W-:Y:S01]  /*47f0*/  IMAD.HI.U32 R36, R13, R16, RZ ;  /* 0x000000100d247227 */ /* 0x000fe200078e00ff */
[----:B------:R-:W-:Y:S02]  /*4800*/  SHF.R.U32.HI R34, RZ, R17, R34 ;  /* 0x00000011ff227219 */ /* 0x000fe40000011622 */
[----:B------:R-:W-:Y:S01]  /*4810*/  SEL R3, R22, R35, !P0 ;  /* 0x0000002316037207 */ /* 0x000fe20004000000 */
[C---:B------:R-:W-:Y:S01]  /*4820*/  IMAD.HI.U32 R35, R8.reuse, R7, RZ ;  /* 0x0000000708237227 */ /* 0x040fe200078e00ff */
[----:B------:R-:W-:Y:S02]  /*4830*/  SEL R11, R19, R34, !P4 ;  /* 0x00000022130b7207 */ /* 0x000fe40006000000 */
[----:B------:R-:W-:Y:S01]  /*4840*/  SHF.R.U32.HI R36, RZ, R17, R36 ;  /* 0x00000011ff247219 */ /* 0x000fe20000011624 */
[----:B------:R-:W-:Y:S01]  /*4850*/  IMAD.HI.U32 R38, R3, R4, RZ ;  /* 0x0000000403267227 */ /* 0x000fe200078e00ff */
[----:B------:R-:W-:Y:S03]  /*4860*/  SHF.R.U32.HI R35, RZ, R18, R35 ;  /* 0x00000012ff237219 */ /* 0x000fe60000011623 */
[----:B------:R-:W-:Y:S01]  /*4870*/  IMAD.HI.U32 R34, R11, R4, RZ ;  /* 0x000000040b227227 */ /* 0x000fe200078e00ff */
[----:B------:R-:W-:Y:S02]  /*4880*/  @P2 SHF.R.U32.HI R3, RZ, R5, R38 ;  /* 0x00000005ff032219 */ /* 0x000fe40000011626 */
[----:B------:R-:W-:Y:S02]  /*4890*/  SEL R9, R8, R35, !P0 ;  /* 0x0000002308097207 */ /* 0x000fe40004000000 */
[----:B------:R-:W-:Y:S01]  /*48a0*/  @P2 SHF.R.U32.HI R11, RZ, R5, R34 ;  /* 0x00000005ff0b2219 */ /* 0x000fe20000011622 */
[C---:B------:R-:W-:Y:S01]  /*48b0*/  IMAD R10, R72.reuse, R3, RZ ;  /* 0x00000003480a7224 */ /* 0x040fe200078e02ff */
[----:B------:R-:W-:Y:S01]  /*48c0*/  SEL R3, R13, R36, !P4 ;  /* 0x000000240d037207 */ /* 0x000fe20006000000 */
[C---:B------:R-:W-:Y:S03]  /*48d0*/  IMAD.HI.U32 R14, R9.reuse, R4, RZ ;  /* 0x00000004090e7227 */ /* 0x040fe600078e00ff */
[----:B------:R-:W-:Y:S01]  /*48e0*/  ISETP.GE.AND P0, PT, R9, R10, PT ;  /* 0x0000000a0900720c */ /* 0x000fe20003f06270 */
[C---:B------:R-:W-:Y:S01]  /*48f0*/  IMAD R12, R72.reuse, R11, RZ ;  /* 0x0000000b480c7224 */ /* 0x040fe200078e02ff */
[-C--:B------:R-:W-:Y:S04]  /*4900*/  SHF.R.U32.HI R14, RZ, R5.reuse, R14 ;  /* 0x00000005ff0e7219 */ /* 0x080fe8000001160e */
[----:B------:R-:W-:Y:S02]  /*4910*/  ISETP.GE.OR P0, PT, R3, R12, P0 ;  /* 0x0000000c0300720c */ /* 0x000fe40000706670 */
[----:B------:R-:W-:Y:S05]  /*4920*/  SEL R15, R9, R14, !P2 ;  /* 0x0000000e090f7207 */ /* 0x000fea0005000000 */
[----:B------:R-:W-:Y:S04]  /*4930*/  IMAD.MOV R14, RZ, RZ, -R15 ;  /* 0x000000ffff0e7224 */ /* 0x000fe800078e0a0f */
[----:B------:R-:W-:Y:S02]  /*4940*/  IMAD R14, R72, R14, R9 ;  /* 0x0000000e480e7224 */ /* 0x000fe400078e0209 */
[C---:B------:R-:W-:Y:S05]  /*4950*/  @!P0 IMAD.HI.U32 R10, R3.reuse, R4, RZ ;  /* 0x00000004030a8227 */ /* 0x040fea00078e00ff */
[----:B------:R-:W-:Y:S04]  /*4960*/  @!P0 SHF.R.U32.HI R10, RZ, R5, R10 ;  /* 0x00000005ff0a8219 */ /* 0x000fe8000001160a */
[----:B------:R-:W-:Y:S01]  /*4970*/  @!P0 SEL R0, R3, R10, !P2 ;  /* 0x0000000a03008207 */ /* 0x000fe20005000000 */
[----:B------:R-:W-:Y:S03]  /*4980*/  IMAD.MOV R10, RZ, RZ, -R3 ;  /* 0x000000ffff0a7224 */ /* 0x000fe600078e0a03 */
[----:B------:R-:W-:Y:S01]  /*4990*/  @!P0 IADD3 R15, PT, PT, R15, -R0, RZ ;  /* 0x800000000f0f8210 */ /* 0x000fe20007ffe0ff */
[----:B------:R-:W-:Y:S01]  /*49a0*/  @!P0 IMAD R0, R11, R14, R0 ;  /* 0x0000000e0b008224 */ /* 0x000fe200078e0200 */
[----:B------:R-:W-:Y:S01]  /*49b0*/  IADD3 R11, PT, PT, -R9, RZ, RZ ;  /* 0x000000ff090b7210 */ /* 0x000fe20007ffe1ff */
[----:B------:R-:W-:Y:S02]  /*49c0*/  IMAD R13, R2, R10, R13 ;  /* 0x0000000a020d7224 */ /* 0x000fe400078e020d */
[----:B------:R-:W-:Y:S02]  /*49d0*/  @!P0 IMAD R9, R15, R72, R3 ;  /* 0x000000480f098224 */ /* 0x000fe400078e0203 */
[----:B------:R-:W-:Y:S02]  /*49e0*/  @!P0 IMAD.MOV.U32 R3, RZ, RZ, R0 ;  /* 0x000000ffff038224 */ /* 0x000fe400078e0000 */
[----:B------:R-:W-:Y:S02]  /*49f0*/  IMAD R8, R6, R11, R8 ;  /* 0x0000000b06087224 */ /* 0x000fe400078e0208 */
[----:B------:R-:W-:Y:S02]  /*4a00*/  IMAD R13, R3, R2, R13 ;  /* 0x00000002030d7224 */ /* 0x000fe400078e020d */
[----:B------:R-:W-:Y:S02]  /*4a10*/  IMAD R8, R9, R6, R8 ;  /* 0x0000000609087224 */ /* 0x000fe400078e0208 */
.L_x_94:
[----:B------:R-:W-:Y:S05]  /*4a20*/  BRA.U UP1, `(.L_x_95) ;  /* 0x0000000101107547 */ /* 0x000fea000b800000 */
[----:B------:R-:W-:Y:S04]  /*4a30*/  MOV R0, UR14 ;  /* 0x0000000e00007c02 */ /* 0x000fe80008000f00 */
[----:B------:R-:W-:Y:S04]  /*4a40*/  SHF.L.U32 R3, R0, 0x1f, RZ ;  /* 0x0000001f00037819 */ /* 0x000fe800000006ff */
[----:B------:R-:W1:Y:S02]  /*4a50*/  SYNCS.PHASECHK.TRANS64.TRYWAIT P0, [UR6+0xf8], R3 ;  /* 0x0000f803ff0075a7 */ /* 0x000e640008001106 */
[----:B-1----:R-:W-:Y:S05]  /*4a60*/  @!P0 BRA `(.L_x_96) ;  /* 0x0000006000c48947 */ /* 0x002fea0003800000 */
.L_x_95:
[----:B------:R-:W-:Y:S02]  /*4a70*/  R2UR UR27, R21 ;  /* 0x00000000151b72ca */ /* 0x000fe400000e0000 */
[----:B------:R-:W-:Y:S02]  /*4a80*/  R2UR UR26, R20 ;  /* 0x00000000141a72ca */ /* 0x000fe400000e0000 */
[----:B------:R-:W-:Y:S02]  /*4a90*/  ISETP.NE.U32.AND P2, PT, RZ, UR4, PT ;  /* 0x00000004ff007c0c */ /* 0x000fe4000bf45070 */
[----:B------:R-:W-:Y:S02]  /*4aa0*/  SHF.L.U32 R12, R31, 0x1f, RZ ;  /* 0x0000001f1f0c7819 */ /* 0x000fe400000006ff */
[----:B------:R-:W-:Y:S05]  /*4ab0*/  ISETP.NE.AND.EX P2, PT, RZ, UR5, PT, P2 ;  /* 0x00000005ff007c0c */ /* 0x000fea000bf45320 */
[----:B------:R-:W-:Y:S02]  /*4ac0*/  USHF.L.U32 UR27, UR27, 0x7, URZ ;  /* 0x000000071b1b7899 */ /* 0x000fe400080006ff */
[----:B------:R-:W-:Y:S01]  /*4ad0*/  UIMAD UR26, UR26, 0xc0, URZ ;  /* 0x000000c01a1a78a4 */ /* 0x000fe2000f8e02ff */
[----:B------:R-:W-:Y:S11]  /*4ae0*/  BRA.U !UP3, `(.L_x_97) ;  /* 0x000000010b347547 */ /* 0x000ff6000b800000 */
[----:B------:R-:W-:Y:S01]  /*4af0*/  UPLOP3.LUT UP0, UPT, UPT, UPT, UP2, 0x80, 0x8 ;  /* 0x000000000008789c */ /* 0x000fe20003f0f020 */
[----:B-1----:R-:W-:Y:S02]  /*4b00*/  HFMA2 R0, -RZ, RZ, 0, 5.9604644775390625e-08 ;  /* 0x00000001ff007431 */ /* 0x002fe400000001ff */
[----:B------:R-:W-:Y:S03]  /*4b10*/  IMAD.MOV.U32 R155, RZ, RZ, 0x1 ;  /* 0x00000001ff9b7424 */ /* 0x000fe600078e00ff */
[----:B------:R-:W-:Y:S05]  /*4b20*/  PLOP3.LUT P0, PT, PT, PT, UP0, 0x80, 0x8 ;  /* 0x000000000008781c */ /* 0x000fea0003f0f008 */
[----:B------:R-:W1:Y:S01]  /*4b30*/  @UP0 LDCU.64 UR10, c[0x0][0x888] ;  /* 0x00011100ff0a07ac */ /* 0x000e620008000a00 */
[----:B------:R-:W-:Y:S07]  /*4b40*/  @UP0 UIMAD UR8, UR36, UR4, URZ ;  /* 0x00000004240802a4 */ /* 0x000fee000f8e02ff */
[----:B------:R-:W-:Y:S01]  /*4b50*/  @!P0 PRMT R155, R0, 0x7610, R155 ;  /* 0x00007610009b8816 */ /* 0x000fe2000000009b */
[----:B-1----:R-:W-:Y:S03]  /*4b60*/  @UP0 UIMAD.WIDE UR10, UR8, 0x4, UR10 ;  /* 0x00000004080a08a5 */ /* 0x002fe6000f8e020a */
[----:B------:R-:W1:Y:S03]  /*4b70*/  @!UP0 LDCU UR8, c[0x0][0x880] ;  /* 0x00011000ff0887ac */ /* 0x000e660008000800 */
[----:B------:R-:W-:Y:S01]  /*4b80*/  IMAD.U32 R10, RZ, RZ, UR10 ;  /* 0x0000000aff0a7e24 */ /* 0x000fe2000f8e00ff */
[----:B------:R-:W-:Y:S05]  /*4b90*/  MOV R11, UR11 ;  /* 0x0000000b000b7c02 */ /* 0x000fea0008000f00 */
[----:B-----5:R4:W5:Y:S02]  /*4ba0*/  @P0 LDG.E R81, desc[UR46][R10.64] ;  /* 0x0000002e0a510981 */ /* 0x020964000c1e1900 */
[----:B-1--4-:R-:W-:Y:S07]  /*4bb0*/  @!P0 IMAD.U32 R81, RZ, RZ, UR8 ;  /* 0x00000008ff518e24 */ /* 0x012fee000f8e00ff */
.L_x_97:
[----:B-----5:R-:W-:Y:S01]  /*4bc0*/  @!P2 FSETP.EQ.AND P0, PT, R81, RZ, PT ;  /* 0x000000ff5100a20b */ /* 0x020fe20003f02000 */
[----:B------:R-:W-:Y:S01]  /*4bd0*/  @!UPT UIADD3 URZ, UPT, UPT, URZ, URZ, URZ ;  /* 0x000000fffffff290 */ /* 0x000fe2000fffe0ff */
[----:B------:R-:W-:Y:S11]  /*4be0*/  @!P2 BRA `(.L_x_98) ;  /* 0x000000000014a947 */ /* 0x000ff60003800000 */
[----:B------:R-:W-:Y:S02]  /*4bf0*/  LOP3.LUT P2, RZ, R155, 0xff, RZ, 0xc0, !PT ;  /* 0x000000ff9bff7812 */ /* 0x000fe4000784c0ff */
[----:B------:R-:W-:Y:S04]  /*4c00*/  PLOP3.LUT P0, PT, PT, PT, UP0, 0x80, 0x8 ;  /* 0x000000000008781c */ /* 0x000fe80003f0f008 */
[----:B------:R-:W-:Y:S07]  /*4c10*/  PLOP3.LUT P0, PT, P0, PT, PT, 0x8, 0x80 ;  /* 0x000000000080781c */ /* 0x000fee000070e170 */
[----:B------:R-:W-:Y:S11]  /*4c20*/  @P2 FSETP.EQ.AND P0, PT, R81, RZ, PT ;  /* 0x000000ff5100220b */ /* 0x000ff60003f02000 */
[----:B------:R-:W-:Y:S02]  /*4c30*/  @!UPT UIADD3 URZ, UPT, UPT, URZ, URZ, URZ ;  /* 0x000000fffffff290 */ /* 0x000fe4000fffe0ff */
.L_x_98:
[----:B------:R-:W4:Y:S01]  /*4c40*/  SYNCS.PHASECHK.TRANS64.TRYWAIT P2, [UR6+0xd8], R12 ;  /* 0x0000d80cff0075a7 */ /* 0x000f220008041106 */
[----:B------:R-:W-:Y:S04]  /*4c50*/  ELECT P4, URZ, PT ;  /* 0x0000000000ff782f */ /* 0x000fe80003880000 */
[----:B------:R-:W-:Y:S11]  /*4c60*/  PLOP3.LUT P4, PT, P0, P4, PT, 0xf2, 0x2f ;  /* 0x00000000002f781c */ /* 0x000ff60000789e72 */
[----:B------:R-:W-:Y:S02]  /*4c70*/  @!UPT UIADD3 URZ, UPT, UPT, URZ, URZ, URZ ;  /* 0x000000fffffff290 */ /* 0x000fe4000fffe0ff */
[----:B--2---:R-:W-:Y:S05]  /*4c80*/  @!P4 IADD3 R9, P0, PT, R32, 0x580, RZ ;  /* 0x000005802009c810 */ /* 0x004fea0007f1e0ff */
[----:B-1----:R-:W-:Y:S01]  /*4c90*/  @!P4 IMAD.X R0, RZ, RZ, R33, P0 ;  /* 0x000000ffff00c224 */ /* 0x002fe200000e0621 */
[----:B----4-:R-:W-:Y:S07]  /*4ca0*/  @!P2 BRA `(.L_x_99) ;  /* 0x00000060004ca947 */ /* 0x010fee0003800000 */
.L_x_192:
[----:B------:R-:W-:Y:S01]  /*4cb0*/  @!P4 R2UR UR8, R0 ;  /* 0x000000000008c2ca */ /* 0x000fe200000e0000 */
[----:B------:R-:W-:Y:S01]  /*4cc0*/  VOTEU.ALL UP1, P4 ;  /* 0x0000000000ff7886 */ /* 0x000fe20002020000 */
[----:B------:R-:W-:Y:S01]  /*4cd0*/  @!P4 R2UR UR9, R9 ;  /* 0x000000000909c2ca */ /* 0x000fe200000e0000 */
[----:B------:R-:W-:Y:S01]  /*4ce0*/  @!P4 IMAD.MOV.U32 R0, RZ, RZ, 0x4000 ;  /* 0x00004000ff00c424 */ /* 0x000fe200078e00ff */
[----:B------:R-:W-:Y:S01]  /*4cf0*/  UMOV UR10, 0x0 ;  /* 0x00000000000a7882 */ /* 0x000fe20000000000 */
[----:B------:R-:W-:Y:S01]  /*4d00*/  UMOV UR11, 0x10000000 ;  /* 0x10000000000b7882 */ /* 0x000fe20000000000 */
[----:B------:R-:W-:Y:S01]  /*4d10*/  @!UP1 UIADD3 UR24, UPT, UPT, UR6, 0x400, URZ ;  /* 0x0000040006189890 */ /* 0x000fe2000fffe0ff */
[----:B------:R-:W-:Y:S01]  /*4d20*/  @!P4 IADD3 R21, P0, PT, R32, 0x580, RZ ;  /* 0x000005802015c810 */ /* 0x000fe20007f1e0ff */
[----:B------:R-:W-:Y:S01]  /*4d30*/  VOTEU.ALL UP1, P4 ;  /* 0x0000000000ff7886 */ /* 0x000fe20002020000 */
[----:B------:R-:W-:Y:S03]  /*4d40*/  UMOV UR28, UR36 ;  /* 0x00000024001c7c82 */ /* 0x000fe60008000000 */
[----:B------:R-:W-:Y:S02]  /*4d50*/  @!P4 IMAD.X R20, RZ, RZ, R33, P0 ;  /* 0x000000ffff14c224 */ /* 0x000fe400000e0621 */
[----:B------:R-:W-:Y:S01]  /*4d60*/  IMAD.U32 R11, RZ, RZ, UR8 ;  /* 0x00000008ff0b7e24 */ /* 0x000fe2000f8e00ff */
[----:B------:R-:W-:Y:S01]  /*4d70*/  UPRMT UR8, UR37, 0x654, UR25 ;  /* 0x0000065425087896 */ /* 0x000fe20008000019 */
[----:B------:R-:W-:Y:S03]  /*4d80*/  IMAD.U32 R10, RZ, RZ, UR9 ;  /* 0x00000009ff0a7e24 */ /* 0x000fe6000f8e00ff */
[----:B------:R-:W-:Y:S02]  /*4d90*/  @!P4 R2UR UR13, R11 ;  /* 0x000000000b0dc2ca */ /* 0x000fe400000e0000 */
[----:B------:R-:W-:Y:S11]  /*4da0*/  @!P4 R2UR UR12, R10 ;  /* 0x000000000a0cc2ca */ /* 0x000ff600000e0000 */
[----:B------:R-:W-:Y:S02]  /*4db0*/  @!UPT UIADD3 URZ, UPT, UPT, URZ, URZ, URZ ;  /* 0x000000fffffff290 */ /* 0x000fe4000fffe0ff */
[----:B------:R2:W-:Y:S01]  /*4dc0*/  @!UP1 UTMALDG.3D [UR24], [UR12], desc[UR10] ;  /* 0x00000a180c0095b4 */ /* 0x0005e20008011000 */
[----:B------:R2:W-:Y:S01]  /*4dd0*/  @!P4 SYNCS.ARRIVE.TRANS64.RED.A0TR RZ, [UR6+0xc0], R0 ;  /* 0x0000c000ffffc9a7 */ /* 0x0005e20008300406 */
[----:B------:R-:W-:Y:S01]  /*4de0*/  SYNCS.ARRIVE.TRANS64.RED.A1T0 RZ, [UR8], RZ ;  /* 0x000000ffffff79a7 */ /* 0x000fe20008100408 */
[----:B------:R-:W4:Y:S02]  /*4df0*/  SYNCS.PHASECHK.TRANS64.TRYWAIT P2, [UR6+0xe0], R12 ;  /* 0x0000e00cff0075a7 */ /* 0x000f240008041106 */
[----:B--2-4-:R-:W-:Y:S05]  /*4e00*/  @!P2 BRA `(.L_x_100) ;  /* 0x00000060000ca947 */ /* 0x014fea0003800000 */
.L_x_194:
[----:B------:R-:W2:Y:S01]  /*4e10*/  LDC.64 R14, c[0x0][0xb10] ;  /* 0x0002c400ff0e7b82 */ /* 0x000ea20000000a00 */
[----:B------:R-:W-:Y:S01]  /*4e20*/  @!P4 R2UR UR8, R20 ;  /* 0x000000001408c2ca */ /* 0x000fe200000e0000 */
[----:B------:R-:W-:Y:S01]  /*4e30*/  VOTEU.ALL UP1, P4 ;  /* 0x0000000000ff7886 */ /* 0x000fe20002020000 */
[----:B------:R-:W-:Y:S01]  /*4e40*/  @!P4 R2UR UR9, R21 ;  /* 0x000000001509c2ca */ /* 0x000fe200000e0000 */
[----:B------:R-:W-:Y:S01]  /*4e50*/  UMOV UR10, 0x0 ;  /* 0x00000000000a7882 */ /* 0x000fe20000000000 */
[----:B------:R-:W-:Y:S03]  /*4e60*/  UMOV UR11, 0x10000000 ;  /* 0x10000000000b7882 */ /* 0x000fe60000000000 */
[----:B------:R-:W4:Y:S01]  /*4e70*/  LDC.64 R10, c[0x0][0xb18] ;  /* 0x0002c600ff0a7b82 */ /* 0x000f220000000a00 */
[----:B------:R-:W-:Y:S01]  /*4e80*/  @!UP1 UIADD3 UR18, UPT, UPT, UR26, 0x40, URZ ;  /* 0x000000401a129890 */ /* 0x000fe2000fffe0ff */
[----:B------:R-:W-:Y:S01]  /*4e90*/  @P3 SHF.R.U32.HI R28, RZ, 0x10, R25 ;  /* 0x00000010ff1c3819 */ /* 0x000fe20000011619 */
[----:B------:R-:W-:Y:S01]  /*4ea0*/  @!UP1 UIADD3 UR16, UPT, UPT, UR6, 0x4400, URZ ;  /* 0x0000440006109890 */ /* 0x000fe2000fffe0ff */
[----:B------:R-:W-:Y:S01]  /*4eb0*/  VIADD R30, R30, 0x1 ;  /* 0x000000011e1e7836 */ /* 0x000fe20000000000 */
[----:B------:R-:W-:Y:S03]  /*4ec0*/  VOTEU.ALL UP1, P4 ;  /* 0x0000000000ff7886 */ /* 0x000fe60002020000 */
[----:B------:R-:W5:Y:S01]  /*4ed0*/  @!P1 LDC R0, c[0x0][0xb20] ;  /* 0x0002c800ff009b82 */ /* 0x000f620000000800 */
[----:B------:R-:W-:Y:S01]  /*4ee0*/  UMOV UR19, UR27 ;  /* 0x0000001b00137c82 */ /* 0x000fe20008000000 */
[----:B------:R-:W-:Y:S01]  /*4ef0*/  IMAD.U32 R21, RZ, RZ, UR8 ;  /* 0x00000008ff157e24 */ /* 0x000fe2000f8e00ff */
[----:B------:R-:W-:Y:S05]  /*4f00*/  UMOV UR20, UR36 ;  /* 0x0000002400147c82 */ /* 0x000fea0008000000 */
[----:B-1----:R-:W1:Y:S01]  /*4f10*/  @!P1 LDC R3, c[0x0][0xb0c] ;  /* 0x0002c300ff039b82 */ /* 0x002e620000000800 */
[----:B------:R-:W-:Y:S01]  /*4f20*/  IMAD.U32 R20, RZ, RZ, UR9 ;  /* 0x00000009ff147e24 */ /* 0x000fe2000f8e00ff */
[----:B------:R-:W-:Y:S01]  /*4f30*/  UPRMT UR8, UR37, 0x654, UR17 ;  /* 0x0000065425087896 */ /* 0x000fe20008000011 */
[----:B------:R-:W-:Y:S03]  /*4f40*/  @!P4 R2UR UR13, R21 ;  /* 0x00000000150dc2ca */ /* 0x000fe600000e0000 */
[----:B------:R-:W-:Y:S01]  /*4f50*/  @!P4 R2UR UR12, R20 ;  /* 0x00000000140cc2ca */ /* 0x000fe200000e0000 */
[----:B------:R-:W-:Y:S11]  /*4f60*/  @!P4 IMAD.MOV.U32 R20, RZ, RZ, 0x4000 ;  /* 0x00004000ff14c424 */ /* 0x000ff600078e00ff */
[----:B------:R-:W-:Y:S01]  /*4f70*/  @!UPT UIADD3 URZ, UPT, UPT, URZ, URZ, URZ ;  /* 0x000000fffffff290 */ /* 0x000fe2000fffe0ff */
[----:B------:R1:W-:Y:S01]  /*4f80*/  @!UP1 UTMALDG.3D [UR16], [UR12], desc[UR10] ;  /* 0x00000a100c0095b4 */ /* 0x0003e20008011000 */
[----:B------:R1:W-:Y:S02]  /*4f90*/  @!P4 SYNCS.ARRIVE.TRANS64.RED.A0TR RZ, [UR6+0xc8], R20 ;  /* 0x0000c814ffffc9a7 */ /* 0x0003e40008300406 */
[----:B-1----:R-:W-:Y:S01]  /*4fa0*/  @!P1 ISETP.NE.AND P2, PT, R3, 0x1, PT ;  /* 0x000000010300980c */ /* 0x002fe20003f45270 */
[C---:B--2---:R-:W-:Y:S01]  /*4fb0*/  @!P1 IMAD.HI.U32 R14, R13.reuse, R14, RZ ;  /* 0x0000000e0d0e9227 */ /* 0x044fe200078e00ff */
[----:B----4-:R-:W-:Y:S03]  /*4fc0*/  @!P1 ISETP.NE.AND P0, PT, R10, 0x1, PT ;  /* 0x000000010a00980c */ /* 0x010fe60003f05270 */
[C---:B------:R-:W-:Y:S01]  /*4fd0*/  @!P1 IMAD.HI.U32 R11, R8.reuse, R11, RZ ;  /* 0x0000000b080b9227 */ /* 0x040fe200078e00ff */
[----:B------:R-:W-:Y:S04]  /*4fe0*/  @!P1 SHF.R.U32.HI R14, RZ, R15, R14 ;  /* 0x0000000fff0e9219 */ /* 0x000fe8000001160e */
[----:B-----5:R-:W-:Y:S01]  /*4ff0*/  @!P1 SHF.R.U32.HI R9, RZ, R0, R11 ;  /* 0x00000000ff099219 */ /* 0x020fe2000001160b */
[----:B------:R-:W-:Y:S01]  /*5000*/  SYNCS.ARRIVE.TRANS64.RED.A1T0 RZ, [UR8], RZ ;  /* 0x000000ffffff79a7 */ /* 0x000fe20008100408 */
[----:B------:R-:W-:Y:S02]  /*5010*/  @!P1 SEL R14, R13, R14, !P2 ;  /* 0x0000000e0d0e9207 */ /* 0x000fe40005000000 */
[----:B------:R-:W-:Y:S01]  /*5020*/  @!P1 SEL R9, R8, R9, !P0 ;  /* 0x0000000908099207 */ /* 0x000fe20004000000 */
[----:B------:R-:W1:Y:S04]  /*5030*/  SYNCS.PHASECHK.TRANS64.TRYWAIT P5, [UR6+0xe8], R12 ;  /* 0x0000e80cff0075a7 */ /* 0x000e6800080a1106 */
[----:B------:R-:W-:Y:S02]  /*5040*/  @!P1 IMAD.IADD R0, R9, 0x1, -R14 ;  /* 0x0000000109009824 */ /* 0x000fe400078e0a0e */
[----:B------:R-:W-:Y:S02]  /*5050*/  @!P1 IMAD.IADD R9, R14, 0x1, -R9 ;  /* 0x000000010e099824 */ /* 0x000fe400078e0a09 */
[----:B------:R-:W-:Y:S02]  /*5060*/  @!P1 IMAD R13, R0, R3, R13 ;  /* 0x00000003000d9224 */ /* 0x000fe400078e020d */
[----:B------:R-:W-:Y:S01]  /*5070*/  @!P1 IMAD R8, R9, R10, R8 ;  /* 0x0000000a09089224 */ /* 0x000fe200078e0208 */
[----:B-1----:R-:W-:Y:S06]  /*5080*/  @!P5 BRA `(.L_x_101) ;  /* 0x0000005c0084d947 */ /* 0x002fec0003800000 */
.L_x_196:
[----:B-1----:R-:W-:Y:S01]  /*5090*/  @!P4 IADD3 R3, P0, PT, R32, 0x580, RZ ;  /* 0x000005802003c810 */ /* 0x002fe20007f1e0ff */
[----:B------:R-:W-:Y:S01]  /*50a0*/  VOTEU.ALL UP1, P4 ;  /* 0x0000000000ff7886 */ /* 0x000fe20002020000 */
[----:B------:R-:W-:Y:S01]  /*50b0*/  UMOV UR20, 0x0 ;  /* 0x0000000000147882 */ /* 0x000fe20000000000 */
[----:B------:R-:W-:Y:S01]  /*50c0*/  UMOV UR21, 0x10000000 ;  /* 0x1000000000157882 */ /* 0x000fe20000000000 */
[----:B------:R-:W-:Y:S01]  /*50d0*/  @!P4 R2UR UR9, R3 ;  /* 0x000000000309c2ca */ /* 0x000fe200000e0000 */
[----:B------:R-:W-:Y:S01]  /*50e0*/  @!P4 IMAD.X R0, RZ, RZ, R33, P0 ;  /* 0x000000ffff00c224 */ /* 0x000fe200000e0621 */
[----:B------:R-:W-:Y:S01]  /*50f0*/  @!UP1 UIADD3 UR10, UPT, UPT, UR26, 0x80, URZ ;  /* 0x000000801a0a9890 */ /* 0x000fe2000fffe0ff */
[----:B------:R-:W-:Y:S01]  /*5100*/  ISETP.NE.AND P0, PT, R30, 0x2, PT ;  /* 0x000000021e00780c */ /* 0x000fe20003f05270 */
[----:B------:R-:W-:Y:S01]  /*5110*/  UMOV UR11, UR27 ;  /* 0x0000001b000b7c82 */ /* 0x000fe20008000000 */
[----:B------:R-:W-:Y:S01]  /*5120*/  UMOV UR12, UR36 ;  /* 0x00000024000c7c82 */ /* 0x000fe20008000000 */
[----:B------:R-:W-:Y:S01]  /*5130*/  @!P4 R2UR UR8, R0 ;  /* 0x000000000008c2ca */ /* 0x000fe200000e0000 */
[----:B------:R-:W-:Y:S01]  /*5140*/  IMAD.IADD R20, R8, 0x1, R154 ;  /* 0x0000000108147824 */ /* 0x000fe200078e029a */
[----:B------:R-:W-:Y:S01]  /*5150*/  @P3 R2UR UR36, R28 ;  /* 0x000000001c2432ca */ /* 0x000fe200000e0000 */
[----:B------:R-:W-:Y:S01]  /*5160*/  IMAD.IADD R21, R13, 0x1, R156 ;  /* 0x000000010d157824 */ /* 0x000fe200078e029c */
[----:B------:R-:W-:Y:S02]  /*5170*/  SEL R0, RZ, 0x1, P0 ;  /* 0x00000001ff007807 */ /* 0x000fe40000000000 */
[----:B------:R-:W-:Y:S01]  /*5180*/  LOP3.LUT R31, R31, 0x1, RZ, 0x3c, !PT ;  /* 0x000000011f1f7812 */ /* 0x000fe200078e3cff */
[----:B------:R-:W-:Y:S01]  /*5190*/  IMAD.U32 R10, RZ, RZ, UR9 ;  /* 0x00000009ff0a7e24 */ /* 0x000fe2000f8e00ff */
[----:B------:R-:W-:Y:S01]  /*51a0*/  @!UP1 UIADD3 UR9, UPT, UPT, UR6, 0xd0, URZ ;  /* 0x000000d006099890 */ /* 0x000fe2000fffe0ff */
[----:B------:R-:W-:Y:S02]  /*51b0*/  LOP3.LUT R29, R29, R0, RZ, 0x3c, !PT ;  /* 0x000000001d1d7212 */ /* 0x000fe400078e3cff */
[----:B------:R-:W-:Y:S02]  /*51c0*/  SEL R30, R30, RZ, P0 ;  /* 0x000000ff1e1e7207 */ /* 0x000fe40000000000 */
[----:B------:R-:W-:Y:S01]  /*51d0*/  IMAD.U32 R11, RZ, RZ, UR8 ;  /* 0x00000008ff0b7e24 */ /* 0x000fe2000f8e00ff */
[----:B------:R-:W-:Y:S01]  /*51e0*/  @!P4 R2UR UR18, R10 ;  /* 0x000000000a12c2ca */ /* 0x000fe200000e0000 */
[----:B------:R-:W-:Y:S01]  /*51f0*/  @!UP1 UIADD3 UR8, UPT, UPT, UR6, 0x8400, URZ ;  /* 0x0000840006089890 */ /* 0x000fe2000fffe0ff */
[----:B------:R-:W-:Y:S02]  /*5200*/  VOTEU.ALL UP1, P4 ;  /* 0x0000000000ff7886 */ /* 0x000fe40002020000 */
[----:B------:R-:W-:Y:S11]  /*5210*/  @!P4 R2UR UR19, R11 ;  /* 0x000000000b13c2ca */ /* 0x000ff600000e0000 */
[----:B------:R-:W-:Y:S02]  /*5220*/  @!UPT UIADD3 URZ, UPT, UPT, URZ, URZ, URZ ;  /* 0x000000fffffff290 */ /* 0x000fe4000fffe0ff */
[----:B------:R4:W-:Y:S01]  /*5230*/  @!UP1 UTMALDG.3D [UR8], [UR18], desc[UR20] ;  /* 0x00001408120095b4 */ /* 0x0009e20008011000 */
[----:B------:R4:W-:Y:S01]  /*5240*/  @!P4 SYNCS.ARRIVE.TRANS64.RED.A0TR RZ, [UR6+0xd0], R23 ;  /* 0x0000d017ffffc9a7 */ /* 0x0009e20008300406 */
[----:B------:R-:W-:Y:S01]  /*5250*/  UPLOP3.LUT UP1, UPT, UPT, UPT, UPT, 0x80, 0x8 ;  /* 0x000000000008789c */ /* 0x000fe20003f2f070 */
[----:B------:R-:W-:Y:S01]  /*5260*/  SYNCS.ARRIVE.TRANS64.RED.A1T0 RZ, [UR7], RZ ;  /* 0x000000ffffff79a7 */ /* 0x000fe20008100407 */
[----:B------:R-:W-:Y:S09]  /*5270*/  @P3 BRA `(.L_x_102) ;  /* 0xfffffff000f03947 */ /* 0x000ff2000383ffff */
[----:B------:R-:W-:-:S04]  /*5280*/  SHF.L.U32 R3, R31, 0x1f, RZ ;  /* 0x0000001f1f037819 */ /* 0x000fc800000006ff */
[----:B------:R-:W1:Y:S02]  /*5290*/  SYNCS.PHASECHK.TRANS64.TRYWAIT P0, [UR6+0xd8], R3 ;  /* 0x0000d803ff0075a7 */ /* 0x000e640008001106 */
[----:B-1----:R-:W-:Y:S05]  /*52a0*/  @!P0 BRA `(.L_x_103) ;  /* 0x0000005c00148947 */ /* 0x002fea0003800000 */
.L_x_198:
[----:B------:R-:W2:Y:S02]  /*52b0*/  SYNCS.PHASECHK.TRANS64.TRYWAIT P0, [UR6+0xe0], R3 ;  /* 0x0000e003ff0075a7 */ /* 0x000ea40008001106 */
[----:B--2---:R-:W-:Y:S05]  /*52c0*/  @!P0 BRA `(.L_x_104) ;  /* 0x0000005c00248947 */ /* 0x004fea0003800000 */
.L_x_200:
[----:B-1----:R-:W-:-:S07]  /*52d0*/  MOV R0, UR6 ;  /* 0x0000000600007c02 */ /* 0x002fce0008000f00 */
.L_x_105:
[----:B-1----:R-:W-:-:S04]  /*52e0*/  SHF.L.U32 R3, R31, 0x1f, RZ ;  /* 0x0000001f1f037819 */ /* 0x002fc800000006ff */
[----:B------:R1:W2:Y:S03]  /*52f0*/  SYNCS.PHASECHK.TRANS64.TRYWAIT P0, [R0+URZ+0xe8], R3 ;  /* 0x0000e803000075a7 */ /* 0x0002a600080011ff */
[----:B--2---:R-:W-:Y:S05]  /*5300*/  @!P0 NANOSLEEP.SYNCS 0x989680 ;  /* 0x009896800000895d */ /* 0x004fea0003900000 */
[----:B------:R-:W2:Y:S02]  /*5310*/  @!P0 SYNCS.PHASECHK.TRANS64 P0, [R0+URZ+0xe8], R3 ;  /* 0x0000e803000085a7 */ /* 0x000ea400080010ff */
[----:B--2-4-:R-:W-:Y:S05]  /*5320*/  @P0 EXIT ;  /* 0x000000000000094d */ /* 0x014fea0003800000 */
[----:B------:R-:W-:Y:S05]  /*5330*/  BRA `(.L_x_105) ;  /* 0xfffffffc00e87947 */ /* 0x000fea000383ffff */
.L_x_92:
[----:B------:R-:W-:-:S06]  /*5340*/  UISETP.GE.AND UP1, UPT, UR10, 0x4, UPT ;  /* 0x000000040a00788c */ /* 0x000fcc000bf26270 */
[----:B------:R-:W-:-:S13]  /*5350*/  PLOP3.LUT P0, PT, PT, PT, UP1, 0x80, 0x8 ;  /* 0x000000000008781c */ /* 0x000fda0003f0f018 */
[----:B------:R-:W-:Y:S05]  /*5360*/  @!P0 EXIT ;  /* 0x000000000000894d */ /* 0x000fea0003800000 */
[----:B------:R-:W-:Y:S01]  /*5370*/  BAR.SYNC.DEFER_BLOCKING 0x6, 0xa0 ;  /* 0x0182800000007b1d */ /* 0x000fe20000010000 */
[C---:B------:R-:W-:Y:S01]  /*5380*/  IMAD.SHL.U32 R5, R170.reuse, 0x40, RZ ;  /* 0x00000040aa057824 */ /* 0x040fe200078e00ff */
[C---:B------:R-:W-:Y:S01]  /*5390*/  LOP3.LUT R161, R170.reuse, 0x1, RZ, 0xc0, !PT ;  /* 0x00000001aaa17812 */ /* 0x040fe200078ec0ff */
[C---:B------:R-:W-:Y:S02]  /*53a0*/  IMAD.U32 R2, R170.reuse, 0x10000, RZ ;  /* 0x00010000aa027824 */ /* 0x040fe400078e00ff */
[----:B------:R-:W-:Y:S02]  /*53b0*/  HFMA2 R167, -RZ, RZ, 0, 5.9604644775390625e-08 ;  /* 0x00000001ffa77431 */ /* 0x000fe400000001ff */
[----:B------:R-:W-:Y:S01]  /*53c0*/  IMAD.SHL.U32 R160, R170, 0x8, RZ ;  /* 0x00000008aaa07824 */ /* 0x000fe200078e00ff */
[----:B------:R-:W-:Y:S01]  /*53d0*/  UMOV UR48, 0x400 ;  /* 0x0000040000307882 */ /* 0x000fe20000000000 */
[----:B------:R-:W1:Y:S01]  /*53e0*/  LDC R159, c[0x0][0x370] ;  /* 0x0000dc00ff9f7b82 */ /* 0x000e620000000800 */
[----:B------:R-:W-:Y:S01]  /*53f0*/  ULEA UR48, UR37, UR48, 0x18 ;  /* 0x0000003025307291 */ /* 0x000fe2000f8ec0ff */
[----:B------:R-:W-:Y:S01]  /*5400*/  ISETP.NE.U32.AND P0, PT, R161, 0x1, PT ;  /* 0x00000001a100780c */ /* 0x000fe20003f05070 */
[----:B------:R-:W-:Y:S01]  /*5410*/  IMAD.MOV.U32 R169, RZ, RZ, 0x2 ;  /* 0x00000002ffa97424 */ /* 0x000fe200078e00ff */
[----:B------:R-:W-:Y:S01]  /*5420*/  LOP3.LUT R7, R5, 0x1c0, RZ, 0xc0, !PT ;  /* 0x000001c005077812 */ /* 0x000fe200078ec0ff */
[----:B------:R-:W-:Y:S01]  /*5430*/  UIADD3 UR4, UPT, UPT, UR48, 0x400, URZ ;  /* 0x0000040030047890 */ /* 0x000fe2000fffe0ff */
[----:B------:R-:W-:Y:S01]  /*5440*/  LOP3.LUT R2, R2, 0x600000, RZ, 0xc0, !PT ;  /* 0x0060000002027812 */ /* 0x000fe200078ec0ff */
[----:B------:R-:W-:Y:S01]  /*5450*/  IMAD.MOV.U32 R168, RZ, RZ, 0x4 ;  /* 0x00000004ffa87424 */ /* 0x000fe200078e00ff */
[----:B------:R-:W2:Y:S01]  /*5460*/  LDC R74, c[0x0][0xb0c] ;  /* 0x0002c300ff4a7b82 */ /* 0x000ea20000000800 */
[----:B------:R-:W-:Y:S01]  /*5470*/  R2P PR, R170, 0x6 ;  /* 0x00000006aa007804 */ /* 0x000fe20000000000 */
[----:B------:R-:W-:Y:S01]  /*5480*/  IMAD.MOV.U32 R79, RZ, RZ, RZ ;  /* 0x000000ffff4f7224 */ /* 0x000fe200078e00ff */
[----:B------:R-:W-:Y:S01]  /*5490*/  LOP3.LUT R160, R7, 0x38, R160, 0xf8, !PT ;  /* 0x0000003807a07812 */ /* 0x000fe200078ef8a0 */
[----:B------:R-:W-:Y:S01]  /*54a0*/  IMAD.MOV.U32 R166, RZ, RZ, RZ ;  /* 0x000000ffffa67224 */ /* 0x000fe200078e00ff */
[----:B------:R-:W-:Y:S01]  /*54b0*/  P2R R0, PR, RZ, 0x1 ;  /* 0x00000001ff007803 */ /* 0x000fe20000000000 */
[----:B------:R-:W-:Y:S01]  /*54c0*/  IMAD.MOV.U32 R173, RZ, RZ, RZ ;  /* 0x000000ffffad7224 */ /* 0x000fe200078e00ff */
[----:B------:R-:W-:Y:S01]  /*54d0*/  LOP3.LUT R160, R160, 0x1e00, R5, 0xf8, !PT ;  /* 0x00001e00a0a07812 */ /* 0x000fe200078ef805 */
[----:B------:R-:W3:Y:S01]  /*54e0*/  LDC R157, c[0x0][0xb20] ;  /* 0x0002c800ff9d7b82 */ /* 0x000ee20000000800 */
[----:B------:R-:W4:Y:S01]  /*54f0*/  LDS R3, [UR48+0x190] ;  /* 0x00019030ff037984 */ /* 0x000f220008000800 */
[----:B------:R-:W-:Y:S01]  /*5500*/  LOP3.LUT R170, R170, 0x60, RZ, 0xc0, !PT ;  /* 0x00000060aaaa7812 */ /* 0x000fe200078ec0ff */
[----:B------:R-:W-:Y:S01]  /*5510*/  IMAD.U32 R163, RZ, RZ, UR4 ;  /* 0x00000004ffa37e24 */ /* 0x000fe2000f8e00ff */
[----:B------:R-:W-:Y:S01]  /*5520*/  MOV R165, RZ ;  /* 0x000000ff00a57202 */ /* 0x000fe20000000f00 */
[----:B------:R-:W1:Y:S01]  /*5530*/  LDCU.64 UR52, c[0x0][0x348] ;  /* 0x00006900ff3477ac */ /* 0x000e620008000a00 */
[----:B------:R-:W-:-:S02]  /*5540*/  SEL R169, R169, 0xfffffffe, !P1 ;  /* 0xfffffffea9a97807 */ /* 0x000fc40004800000 */
[----:B------:R-:W1:Y:S01]  /*5550*/  LDC R73, c[0x0][0xb30] ;  /* 0x0002cc00ff497b82 */ /* 0x000e620000000800 */
[----:B------:R-:W-:Y:S01]  /*5560*/  SEL R168, R168, 0xfffffffc, !P2 ;  /* 0xfffffffca8a87807 */ /* 0x000fe20005000000 */
[----:B------:R-:W1:Y:S01]  /*5570*/  LDCU.64 UR38, c[0x0][0x888] ;  /* 0x00011100ff2677ac */ /* 0x000e620008000a00 */
[----:B------:R-:W1:Y:S05]  /*5580*/  LDCU.64 UR44, c[0x0][0x890] ;  /* 0x00011200ff2c77ac */ /* 0x000e6a0008000a00 */
[----:B------:R-:W1:Y:S01]  /*5590*/  LDC.64 R152, c[0x0][0xb10] ;  /* 0x0002c400ff987b82 */ /* 0x000e620000000a00 */
[----:B------:R-:W-:Y:S01]  /*55a0*/  UMOV UR50, URZ ;  /* 0x000000ff00327c82 */ /* 0x000fe20008000000 */
[----:B------:R-:W-:-:S06]  /*55b0*/  UMOV UR49, URZ ;  /* 0x000000ff00317c82 */ /* 0x000fcc0008000000 */
[----:B------:R-:W1:Y:S08]  /*55c0*/  LDC.64 R70, c[0x0][0xb18] ;  /* 0x0002c600ff467b82 */ /* 0x000e700000000a00 */
[----:B------:R-:W1:Y:S08]  /*55d0*/  LDC.64 R68, c[0x0][0xb28] ;  /* 0x0002ca00ff447b82 */ /* 0x000e700000000a00 */
[----:B------:R-:W1:Y:S01]  /*55e0*/  LDC.64 R150, c[0x0][0x8b0] ;  /* 0x00022c00ff967b82 */ /* 0x000e620000000a00 */
[----:B----4-:R-:W-:-:S07]  /*55f0*/  IMAD.IADD R2, R3, 0x1, R2 ;  /* 0x0000000103027824 */ /* 0x010fce00078e0202 */
[----:B------:R-:W4:Y:S08]  /*5600*/  LDC.64 R148, c[0x0][0x8a8] ;  /* 0x00022a00ff947b82 */ /* 0x000f300000000a00 */
[----:B--23--:R-:W1:Y:S02]  /*5610*/  LDC R158, c[0x0][0x374] ;  /* 0x0000dd00ff9e7b82 */ /* 0x00ce640000000800 */
.L_x_142:
[----:B------:R-:W-:Y:S02]  /*5620*/  LEA R0, R173, UR48, 0x3 ;  /* 0x00000030ad007c11 */ /* 0x000fe4000f8e18ff */
[----:B------:R-:W-:Y:S02]  /*5630*/  SHF.L.U32 R3, R165, 0x1f, RZ ;  /* 0x0000001fa5037819 */ /* 0x000fe400000006ff */
[----:B-1----:R-:W-:Y:S02]  /*5640*/  LEA R16, R173, UR48, 0x4 ;  /* 0x00000030ad107c11 */ /* 0x002fe4000f8e20ff */
[----:B------:R-:W2:Y:S02]  /*5650*/  SYNCS.PHASECHK.TRANS64.TRYWAIT P0, [R0+URZ+0x100], R3 ;  /* 0x00010003000075a7 */ /* 0x000ea400080011ff */
[----:B--23--:R-:W-:Y:S05]  /*5660*/  @!P0 BRA `(.L_x_106) ;  /* 0x0000005800548947 */ /* 0x00cfea0003800000 */
.L_x_201:
[----:B------:R-:W3:Y:S01]  /*5670*/  LDC.64 R14, c[0x0][0xb10] ;  /* 0x0002c400ff0e7b82 */ /* 0x000ee20000000a00 */
[----:B------:R-:W4:Y:S01]  /*5680*/  LDS.128 R16, [R16+0x170] ;  /* 0x0001700010107984 */ /* 0x000f220000000c00 */
[----:B-1----:R-:W-:Y:S01]  /*5690*/  ISETP.NE.AND P1, PT, R73, 0x1, PT ;  /* 0x000000014900780c */ /* 0x002fe20003f25270 */
[----:B--2---:R-:W-:Y:S01]  /*56a0*/  VIADD R0, R0, 0x110 ;  /* 0x0000011000007836 */ /* 0x004fe20000000000 */
[----:B------:R-:W-:Y:S04]  /*56b0*/  ISETP.GE.AND P0, PT, R72, 0x1, PT ;  /* 0x000000014800780c */ /* 0x000fe80003f06270 */
[----:B------:R-:W1:Y:S01]  /*56c0*/  LDC.64 R12, c[0x0][0xb18] ;  /* 0x0002c600ff0c7b82 */ /* 0x000e620000000a00 */
[----:B------:R-:W-:Y:S01]  /*56d0*/  PRMT R0, RZ, 0x654, R0 ;  /* 0x00000654ff007816 */ /* 0x000fe20000000000 */
[----:B------:R-:W-:Y:S01]  /*56e0*/  @!PT LDS RZ, [RZ] ;  /* 0x00000000fffff984 */ /* 0x000fe20000000800 */
[----:B------:R-:W-:Y:S01]  /*56f0*/  @!PT LDS RZ, [RZ] ;  /* 0x00000000fffff984 */ /* 0x000fe20000000800 */
[----:B------:R-:W-:Y:S01]  /*5700*/  @!PT LDS RZ, [RZ] ;  /* 0x00000000fffff984 */ /* 0x000fe20000000800 */
[----:B------:R-:W-:Y:S01]  /*5710*/  @!PT LDS RZ, [RZ] ;  /* 0x00000000fffff984 */ /* 0x000fe20000000800 */
[----:B------:R2:W-:Y:S06]  /*5720*/  MEMBAR.ALL.CTA ;  /* 0x0000000000007992 */ /* 0x0005ec0000008000 */
[----:B--2---:R-:W2:Y:S01]  /*5730*/  FENCE.VIEW.ASYNC.S ;  /* 0x00000000000073c6 */ /* 0x004ea20000000000 */
[----:B------:R-:W1:Y:S08]  /*5740*/  @!P1 LDC R11, c[0x0][0xb20] ;  /* 0x0002c800ff0b9b82 */ /* 0x000e700000000800 */
[----:B------:R-:W1:Y:S01]  /*5750*/  @!P1 LDC R10, c[0x0][0xb0c] ;  /* 0x0002c300ff0a9b82 */ /* 0x000e620000000800 */
[----:B--2---:R2:W-:Y:S01]  /*5760*/  SYNCS.ARRIVE.TRANS64.RED.A1T0 RZ, [R0+URZ], RZ ;  /* 0x000000ff00ff79a7 */ /* 0x0045e200081004ff */
[----:B----4-:R-:W-:Y:S04]  /*5770*/  LOP3.LUT P4, RZ, R18, 0x1, RZ, 0xc0, !PT ;  /* 0x0000000112ff7812 */ /* 0x010fe8000788c0ff */
[----:B------:R-:W-:Y:S09]  /*5780*/  P2R R171, PR, RZ, 0x10 ;  /* 0x00000010ffab7803 */ /* 0x000ff20000000000 */
[----:B------:R-:W-:Y:S02]  /*5790*/  @P4 MOV R77, R16 ;  /* 0x00000010004d4202 */ /* 0x000fe40000000f00 */
[----:B------:R-:W-:Y:S01]  /*57a0*/  @P4 LOP3.LUT R75, R17, 0xffff, RZ, 0xc0, !PT ;  /* 0x0000ffff114b4812 */ /* 0x000fe200078ec0ff */
[----:B--23--:R-:W-:Y:S06]  /*57b0*/  @!P0 BRA `(.L_x_107) ;  /* 0x0000000000a48947 */ /* 0x00cfec0003800000 */
[----:B------:R-:W-:Y:S01]  /*57c0*/  IMAD.HI.U32 R24, R158, R71, RZ ;  /* 0x000000479e187227 */ /* 0x000fe200078e00ff */
[----:B------:R-:W-:Y:S02]  /*57d0*/  ISETP.NE.AND P0, PT, R70, 0x1, PT ;  /* 0x000000014600780c */ /* 0x000fe40003f05270 */
[----:B------:R-:W-:Y:S01]  /*57e0*/  ISETP.NE.AND P2, PT, R72, 0x1, PT ;  /* 0x000000014800780c */ /* 0x000fe20003f45270 */
[-C--:B------:R-:W-:Y:S01]  /*57f0*/  IMAD.HI.U32 R22, R159, R152.reuse, RZ ;  /* 0x000000989f167227 */ /* 0x080fe200078e00ff */
[----:B------:R-:W-:Y:S02]  /*5800*/  SHF.R.U32.HI R23, RZ, R157, R24 ;  /* 0x0000009dff177219 */ /* 0x000fe40000011618 */
[----:B------:R-:W-:Y:S01]  /*5810*/  ISETP.NE.AND P3, PT, R74, 0x1, PT ;  /* 0x000000014a00780c */ /* 0x000fe20003f65270 */
[----:B------:R-:W-:Y:S01]  /*5820*/  IMAD.HI.U32 R28, R75, R71, RZ ;  /* 0x000000474b1c7227 */ /* 0x000fe200078e00ff */
[----:B------:R-:W-:Y:S02]  /*5830*/  SHF.R.U32.HI R22, RZ, R153, R22 ;  /* 0x00000099ff167219 */ /* 0x000fe40000011616 */
[----:B------:R-:W-:Y:S01]  /*5840*/  SEL R3, R158, R23, !P0 ;  /* 0x000000179e037207 */ /* 0x000fe20004000000 */
[----:B------:R-:W-:Y:S01]  /*5850*/  IMAD.HI.U32 R26, R77, R152, RZ ;  /* 0x000000984d1a7227 */ /* 0x000fe200078e00ff */
[----:B------:R-:W-:Y:S03]  /*5860*/  SEL R7, R159, R22, !P3 ;  /* 0x000000169f077207 */ /* 0x000fe60005800000 */
[-C--:B------:R-:W-:Y:S01]  /*5870*/  IMAD.HI.U32 R22, R3, R68.reuse, RZ ;  /* 0x0000004403167227 */ /* 0x080fe200078e00ff */
[----:B------:R-:W-:Y:S03]  /*5880*/  SHF.R.U32.HI R26, RZ, R153, R26 ;  /* 0x00000099ff1a7219 */ /* 0x000fe6000001161a */
[----:B------:R-:W-:Y:S01]  /*5890*/  IMAD.HI.U32 R24, R7, R68, RZ ;  /* 0x0000004407187227 */ /* 0x000fe200078e00ff */
[----:B------:R-:W-:Y:S02]  /*58a0*/  @P2 SHF.R.U32.HI R3, RZ, R69, R22 ;  /* 0x00000045ff032219 */ /* 0x000fe40000011616 */
[----:B------:R-:W-:Y:S02]  /*58b0*/  SHF.R.U32.HI R22, RZ, R157, R28 ;  /* 0x0000009dff167219 */ /* 0x000fe4000001161c */
[----:B------:R-:W-:Y:S01]  /*58c0*/  @P2 SHF.R.U32.HI R7, RZ, R69, R24 ;  /* 0x00000045ff072219 */ /* 0x000fe20000011618 */
[C---:B------:R-:W-:Y:S01]  /*58d0*/  IMAD R4, R72.reuse, R3, RZ ;  /* 0x0000000348047224 */ /* 0x040fe200078e02ff */
[----:B------:R-:W-:Y:S02]  /*58e0*/  SEL R5, R75, R22, !P0 ;  /* 0x000000164b057207 */ /* 0x000fe40004000000 */
[----:B------:R-:W-:Y:S01]  /*58f0*/  SEL R3, R77, R26, !P3 ;  /* 0x0000001a4d037207 */ /* 0x000fe20005800000 */
[----:B------:R-:W-:Y:S01]  /*5900*/  IMAD R6, R72, R7, RZ ;  /* 0x0000000748067224 */ /* 0x000fe200078e02ff */
[C---:B------:R-:W-:Y:S01]  /*5910*/  ISETP.GE.AND P0, PT, R5.reuse, R4, PT ;  /* 0x000000040500720c */ /* 0x040fe20003f06270 */
[----:B------:R-:W-:Y:S03]  /*5920*/  IMAD.HI.U32 R8, R5, R68, RZ ;  /* 0x0000004405087227 */ /* 0x000fe600078e00ff */
[----:B------:R-:W-:Y:S01]  /*5930*/  ISETP.GE.OR P0, PT, R3, R6, P0 ;  /* 0x000000060300720c */ /* 0x000fe20000706670 */
[----:B------:R-:W-:Y:S01]  /*5940*/  IMAD.MOV R6, RZ, RZ, -R3 ;  /* 0x000000ffff067224 */ /* 0x000fe200078e0a03 */
[-C--:B------:R-:W-:Y:S03]  /*5950*/  SHF.R.U32.HI R8, RZ, R69.reuse, R8 ;  /* 0x00000045ff087219 */ /* 0x080fe60000011608 */
[----:B------:R-:W-:Y:S01]  /*5960*/  IMAD R77, R74, R6, R77 ;  /* 0x000000064a4d7224 */ /* 0x000fe200078e024d */
[----:B------:R-:W-:Y:S05]  /*5970*/  SEL R9, R5, R8, !P2 ;  /* 0x0000000805097207 */ /* 0x000fea0005000000 */
[----:B------:R-:W-:Y:S02]  /*5980*/  IMAD.MOV R8, RZ, RZ, -R9 ;  /* 0x000000ffff087224 */ /* 0x000fe400078e0a09 */
[C---:B------:R-:W-:Y:S04]  /*5990*/  @!P0 IMAD.HI.U32 R4, R3.reuse, R68, RZ ;  /* 0x0000004403048227 */ /* 0x040fe800078e00ff */
[----:B------:R-:W-:Y:S01]  /*59a0*/  IMAD R8, R72, R8, R5 ;  /* 0x0000000848087224 */ /* 0x000fe200078e0205 */
[----:B------:R-:W-:Y:S04]  /*59b0*/  @!P0 SHF.R.U32.HI R4, RZ, R69, R4 ;  /* 0x00000045ff048219 */ /* 0x000fe80000011604 */
[----:B------:R-:W-:Y:S02]  /*59c0*/  @!P0 SEL R0, R3, R4, !P2 ;  /* 0x0000000403008207 */ /* 0x000fe40005000000 */
[----:B------:R-:W-:Y:S02]  /*59d0*/  IADD3 R4, PT, PT, -R5, RZ, RZ ;  /* 0x000000ff05047210 */ /* 0x000fe40007ffe1ff */
[----:B------:R-:W-:Y:S01]  /*59e0*/  @!P0 IADD3 R9, PT, PT, R9, -R0, RZ ;  /* 0x8000000009098210 */ /* 0x000fe20007ffe0ff */
[----:B------:R-:W-:Y:S02]  /*59f0*/  @!P0 IMAD R0, R7, R8, R0 ;  /* 0x0000000807008224 */ /* 0x000fe400078e0200 */
[----:B------:R-:W-:Y:S02]  /*5a00*/  IMAD R75, R70, R4, R75 ;  /* 0x00000004464b7224 */ /* 0x000fe400078e024b */
[----:B------:R-:W-:Y:S02]  /*5a10*/  @!P0 IMAD R5, R9, R72, R3 ;  /* 0x0000004809058224 */ /* 0x000fe400078e0203 */
[----:B------:R-:W-:Y:S04]  /*5a20*/  @!P0 IMAD.MOV.U32 R3, RZ, RZ, R0 ;  /* 0x000000ffff038224 */ /* 0x000fe800078e0000 */
[----:B------:R-:W-:Y:S02]  /*5a30*/  IMAD R77, R3, R74, R77 ;  /* 0x0000004a034d7224 */ /* 0x000fe400078e024d */
[----:B------:R-:W-:Y:S07]  /*5a40*/  IMAD R75, R5, R70, R75 ;  /* 0x00000046054b7224 */ /* 0x000fee00078e024b */
.L_x_107:
[----:B-1----:R-:W-:Y:S01]  /*5a50*/  @!P1 ISETP.NE.AND P0, PT, R12, 0x1, PT ;  /* 0x000000010c00980c */ /* 0x002fe20003f05270 */
[----:B------:R-:W-:Y:S01]  /*5a60*/  @!P1 IMAD.HI.U32 R4, R75, R13, RZ ;  /* 0x0000000d4b049227 */ /* 0x000fe200078e00ff */
[----:B------:R-:W-:Y:S01]  /*5a70*/  R2UR UR42, R21 ;  /* 0x00000000152a72ca */ /* 0x000fe200000e0000 */
[----:B------:R-:W-:Y:S01]  /*5a80*/  BSSY.RECONVERGENT B6, `(.L_x_108) ;  /* 0x0000031000067945 */ /* 0x000fe20003800200 */
[----:B------:R-:W-:Y:S01]  /*5a90*/  R2UR UR41, R20 ;  /* 0x00000000142972ca */ /* 0x000fe200000e0000 */
[----:B------:R-:W-:Y:S01]  /*5aa0*/  @!P1 IMAD.HI.U32 R0, R77, R14, RZ ;  /* 0x0000000e4d009227 */ /* 0x000fe200078e00ff */
[----:B------:R-:W-:Y:S02]  /*5ab0*/  @!P1 SHF.R.U32.HI R4, RZ, R11, R4 ;  /* 0x0000000bff049219 */ /* 0x000fe40000011604 */
[----:B------:R-:W-:Y:S01]  /*5ac0*/  @!P1 ISETP.NE.AND P2, PT, R10, 0x1, PT ;  /* 0x000000010a00980c */ /* 0x000fe20003f45270 */
[----:B------:R-:W-:Y:S01]  /*5ad0*/  VIADD R173, R173, 0x1 ;  /* 0x00000001adad7836 */ /* 0x000fe20000000000 */
[----:B------:R-:W-:Y:S02]  /*5ae0*/  @!P1 SEL R3, R75, R4, !P0 ;  /* 0x000000044b039207 */ /* 0x000fe40004000000 */
[----:B------:R-:W-:Y:S02]  /*5af0*/  @!P1 SHF.R.U32.HI R0, RZ, R15, R0 ;  /* 0x0000000fff009219 */ /* 0x000fe40000011600 */
[----:B------:R-:W-:Y:S01]  /*5b00*/  LOP3.LUT P0, RZ, R163, 0x3f0, RZ, 0xc0, !PT ;  /* 0x000003f0a3ff7812 */ /* 0x000fe2000780c0ff */
[----:B------:R-:W-:Y:S01]  /*5b10*/  USHF.L.U32 UR42, UR42, 0x7, URZ ;  /* 0x000000072a2a7899 */ /* 0x000fe200080006ff */
[----:B------:R-:W-:Y:S01]  /*5b20*/  @!P1 SEL R4, R77, R0, !P2 ;  /* 0x000000004d049207 */ /* 0x000fe20005000000 */
[----:B------:R-:W-:Y:S01]  /*5b30*/  UIMAD UR41, UR41, 0xc0, URZ ;  /* 0x000000c0292978a4 */ /* 0x000fe2000f8e02ff */
[----:B------:R-:W-:Y:S03]  /*5b40*/  @P4 SHF.R.U32.HI R164, RZ, 0x10, R17 ;  /* 0x00000010ffa44819 */ /* 0x000fe60000011611 */
[----:B------:R-:W-:Y:S02]  /*5b50*/  @!P1 IMAD.IADD R0, R3, 0x1, -R4 ;  /* 0x0000000103009824 */ /* 0x000fe400078e0a04 */
[----:B------:R-:W-:Y:S02]  /*5b60*/  @!P1 IMAD.IADD R3, R4, 0x1, -R3 ;  /* 0x0000000104039824 */ /* 0x000fe400078e0a03 */
[----:B------:R-:W-:Y:S02]  /*5b70*/  @!P1 IMAD R77, R0, R10, R77 ;  /* 0x0000000a004d9224 */ /* 0x000fe400078e024d */
[----:B------:R-:W-:Y:S01]  /*5b80*/  @!P1 IMAD R75, R3, R12, R75 ;  /* 0x0000000c034b9224 */ /* 0x000fe200078e024b */
[----:B------:R-:W-:Y:S06]  /*5b90*/  @!P0 BRA `(.L_x_109) ;  /* 0x00000000007c8947 */ /* 0x000fec0003800000 */
[----:B------:R-:W1:Y:S01]  /*5ba0*/  LDCU.64 UR8, c[0x4][0x80] ;  /* 0x01001000ff0877ac */ /* 0x000e620008000a00 */
[----:B------:R-:W-:Y:S01]  /*5bb0*/  MOV R16, 0x0 ;  /* 0x0000000000107802 */ /* 0x000fe20000000f00 */
[----:B------:R-:W-:Y:S02]  /*5bc0*/  HFMA2 R12, -RZ, RZ, 0, 5.9604644775390625e-08 ;  /* 0x00000001ff0c7431 */ /* 0x000fe400000001ff */
[----:B------:R-:W-:Y:S01]  /*5bd0*/  IMAD.MOV.U32 R8, RZ, RZ, 0x70 ;  /* 0x00000070ff087424 */ /* 0x000fe200078e00ff */
[----:B------:R2:W3:Y:S01]  /*5be0*/  LDC.64 R14, c[0x4][R16] ;  /* 0x01000000100e7b82 */ /* 0x0004e20000000a00 */
[----:B------:R-:W4:Y:S01]  /*5bf0*/  LDCU.64 UR6, c[0x4][0x88] ;  /* 0x01001100ff0677ac */ /* 0x000f220008000a00 */
[----:B------:R-:W-:Y:S01]  /*5c00*/  IMAD.MOV.U32 R13, RZ, RZ, RZ ;  /* 0x000000ffff0d7224 */ /* 0x000fe200078e00ff */
[----:B------:R-:W2:Y:S01]  /*5c10*/  LDCU.64 UR4, c[0x4][0x8] ;  /* 0x01000100ff0477ac */ /* 0x000ea20008000a00 */
[----:B-1----:R-:W-:Y:S01]  /*5c20*/  MOV R5, UR9 ;  /* 0x0000000900057c02 */ /* 0x002fe20008000f00 */
[----:B------:R-:W-:Y:S01]  /*5c30*/  IMAD.U32 R4, RZ, RZ, UR8 ;  /* 0x00000008ff047e24 */ /* 0x000fe2000f8e00ff */
[----:B----4-:R-:W-:Y:S01]  /*5c40*/  MOV R7, UR7 ;  /* 0x0000000700077c02 */ /* 0x010fe20008000f00 */
[----:B------:R-:W-:Y:S01]  /*5c50*/  IMAD.U32 R6, RZ, RZ, UR6 ;  /* 0x00000006ff067e24 */ /* 0x000fe2000f8e00ff */
[----:B--2---:R-:W-:Y:S01]  /*5c60*/  MOV R11, UR5 ;  /* 0x00000005000b7c02 */ /* 0x004fe20008000f00 */
[----:B------:R-:W-:Y:S02]  /*5c70*/  IMAD.U32 R10, RZ, RZ, UR4 ;  /* 0x00000004ff0a7e24 */ /* 0x000fe4000f8e00ff */
[----:B------:R-:W-:Y:S07]  /*5c80*/  LEPC R20, `(.L_x_110) ;  /* 0x000000001014794e */ /* 0x000fee0000000000 */
[----:B---3-5:R-:W-:Y:S05]  /*5c90*/  CALL.ABS.NOINC R14 ;  /* 0x000000000e007343 */ /* 0x028fea0003c00000 */
.L_x_110:
[----:B------:R-:W1:Y:S01]  /*5ca0*/  LDCU.64 UR8, c[0x4][0x80] ;  /* 0x01001000ff0877ac */ /* 0x000e620008000a00 */
[----:B------:R-:W2:Y:S01]  /*5cb0*/  LDC.64 R16, c[0x4][R16] ;  /* 0x0100000010107b82 */ /* 0x000ea20000000a00 */
[----:B------:R-:W-:Y:S02]  /*5cc0*/  HFMA2 R12, -RZ, RZ, 0, 5.9604644775390625e-08 ;  /* 0x00000001ff0c7431 */ /* 0x000fe400000001ff */
[----:B------:R-:W-:Y:S02]  /*5cd0*/  IMAD.MOV.U32 R8, RZ, RZ, 0x70 ;  /* 0x00000070ff087424 */ /* 0x000fe400078e00ff */
[----:B------:R-:W-:Y:S01]  /*5ce0*/  IMAD.MOV.U32 R13, RZ, RZ, RZ ;  /* 0x000000ffff0d7224 */ /* 0x000fe200078e00ff */
[----:B------:R-:W3:Y:S01]  /*5cf0*/  LDCU.64 UR6, c[0x4][0x88] ;  /* 0x01001100ff0677ac */ /* 0x000ee20008000a00 */
[----:B------:R-:W4:Y:S01]  /*5d00*/  LDCU.64 UR4, c[0x4][0x8] ;  /* 0x01000100ff0477ac */ /* 0x000f220008000a00 */
[----:B-1----:R-:W-:Y:S02]  /*5d10*/  MOV R4, UR8 ;  /* 0x0000000800047c02 */ /* 0x002fe40008000f00 */
[----:B------:R-:W-:Y:S02]  /*5d20*/  MOV R5, UR9 ;  /* 0x0000000900057c02 */ /* 0x000fe40008000f00 */
[----:B---3--:R-:W-:Y:S01]  /*5d30*/  MOV R7, UR7 ;  /* 0x0000000700077c02 */ /* 0x008fe20008000f00 */
[----:B------:R-:W-:Y:S01]  /*5d40*/  IMAD.U32 R6, RZ, RZ, UR6 ;  /* 0x00000006ff067e24 */ /* 0x000fe2000f8e00ff */
[----:B----4-:R-:W-:Y:S01]  /*5d50*/  MOV R11, UR5 ;  /* 0x00000005000b7c02 */ /* 0x010fe20008000f00 */
[----:B------:R-:W-:Y:S02]  /*5d60*/  IMAD.U32 R10, RZ, RZ, UR4 ;  /* 0x00000004ff0a7e24 */ /* 0x000fe4000f8e00ff */
[----:B------:R-:W-:Y:S07]  /*5d70*/  LEPC R20, `(.L_x_109) ;  /* 0x000000001014794e */ /* 0x000fee0000000000 */
[----:B--2---:R-:W-:Y:S05]  /*5d80*/  CALL.ABS.NOINC R16 ;  /* 0x0000000010007343 */ /* 0x004fea0003c00000 */
.L_x_109:
[----:B------:R-:W-:Y:S05]  /*5d90*/  BSYNC.RECONVERGENT B6 ;  /* 0x0000000000067941 */ /* 0x000fea0003800200 */
.L_x_108:
[----:B------:R-:W-:Y:S01]  /*5da0*/  ISETP.NE.U32.AND P4, PT, R150, RZ, PT ;  /* 0x000000ff9600720c */ /* 0x000fe20003f85070 */
[----:B------:R-:W-:Y:S01]  /*5db0*/  UISETP.NE.AND UP2, UPT, UR51, URZ, UPT ;  /* 0x000000ff3300728c */ /* 0x000fe2000bf45270 */
[----:B------:R-:W-:Y:S01]  /*5dc0*/  ISETP.NE.U32.AND P2, PT, RZ, UR38, PT ;  /* 0x00000026ff007c0c */ /* 0x000fe2000bf45070 */
[----:B------:R-:W-:Y:S01]  /*5dd0*/  UISETP.NE.U32.AND UP1, UPT, UR44, URZ, UPT ;  /* 0x000000ff2c00728c */ /* 0x000fe2000bf25070 */
[----:B------:R-:W-:Y:S01]  /*5de0*/  ISETP.NE.AND.EX P4, PT, R151, RZ, PT, P4 ;  /* 0x000000ff9700720c */ /* 0x000fe20003f85340 */
[----:B------:R-:W-:Y:S01]  /*5df0*/  UPLOP3.LUT UP0, UPT, UPT, UPT, UPT, 0x40, 0x4 ;  /* 0x000000000004789c */ /* 0x000fe20003f0e870 */
[----:B------:R-:W-:Y:S01]  /*5e00*/  ISETP.NE.AND.EX P2, PT, RZ, UR39, PT, P2 ;  /* 0x00000027ff007c0c */ /* 0x000fe2000bf45320 */
[----:B------:R-:W-:Y:S01]  /*5e10*/  UISETP.NE.AND.EX UP1, UPT, UR45, URZ, UPT, UP1 ;  /* 0x000000ff2d00728c */ /* 0x000fe2000bf25310 */
[----:B------:R-:W-:Y:S04]  /*5e20*/  PLOP3.LUT P1, PT, PT, PT, UP2, 0x80, 0x8 ;  /* 0x000000000008781c */ /* 0x000fe80003f2f028 */
[----:B------:R-:W-:Y:S06]  /*5e30*/  @UP2 UPLOP3.LUT UP0, UPT, UPT, UPT, UP1, 0x80, 0x8 ;  /* 0x000000000008289c */ /* 0x000fec0003f0f010 */
[----:B------:R-:W-:Y:S01]  /*5e40*/  PLOP3.LUT P0, PT, PT, PT, UP0, 0x80, 0x8 ;  /* 0x000000000008781c */ /* 0x000fe20003f0f008 */
[----:B------:R-:W-:Y:S01]  /*5e50*/  @!UPT UIADD3 URZ, UPT, UPT, URZ, URZ, URZ ;  /* 0x000000fffffff290 */ /* 0x000fe2000fffe0ff */
[----:B------:R-:W-:Y:S11]  /*5e60*/  BRA.U !UP1, `(.L_x_111) ;  /* 0x0000000109387547 */ /* 0x000ff6000b800000 */
[----:B------:R-:W-:Y:S01]  /*5e70*/  UISETP.NE.U32.AND UP0, UPT, UR38, URZ, UPT ;  /* 0x000000ff2600728c */ /* 0x000fe2000bf05070 */
[----:B------:R-:W-:Y:S02]  /*5e80*/  HFMA2 R0, -RZ, RZ, 0, 5.9604644775390625e-08 ;  /* 0x00000001ff007431 */ /* 0x000fe400000001ff */
[----:B------:R-:W-:Y:S01]  /*5e90*/  IMAD.MOV.U32 R155, RZ, RZ, 0x1 ;  /* 0x00000001ff9b7424 */ /* 0x000fe200078e00ff */
[----:B------:R-:W-:Y:S06]  /*5ea0*/  UISETP.NE.AND.EX UP0, UPT, UR39, URZ, UPT, UP0 ;  /* 0x000000ff2700728c */ /* 0x000fec000bf05300 */
        /* <DEDUP_REMOVED lines=9> */
[----:B-12---:R-:W-:Y:S02]  /*5f40*/  @!P3 IMAD.U32 R81, RZ, RZ, UR4 ;  /* 0x00000004ff51be24 */ /* 0x006fe4000f8e00ff */
.L_x_111:
[----:B------:R-:W-:Y:S05]  /*5f50*/  @!P4 BRA `(.L_x_112) ;  /* 0x000000000020c947 */ /* 0x000fea0003800000 */
[----:B------:R-:W-:Y:S04]  /*5f60*/  ISETP.NE.U32.AND P3, PT, R148, RZ, PT ;  /* 0x000000ff9400720c */ /* 0x000fe80003f65070 */
[----:B------:R-:W-:Y:S11]  /*5f70*/  ISETP.NE.AND.EX P3, PT, R149, RZ, PT, P3 ;  /* 0x000000ff9500720c */ /* 0x000ff60003f65330 */
[----:B------:R-:W-:Y:S02]  /*5f80*/  @!UPT UIADD3 URZ, UPT, UPT, URZ, URZ, URZ ;  /* 0x000000fffffff290 */ /* 0x000fe4000fffe0ff */
[----:B------:R-:W1:Y:S01]  /*5f90*/  @P3 LDC.64 R4, c[0x0][0x8a8] ;  /* 0x00022a00ff043b82 */ /* 0x000e620000000a00 */
[----:B------:R-:W-:Y:S04]  /*5fa0*/  @P3 IMAD R0, R150, UR36, RZ ;  /* 0x0000002496003c24 */ /* 0x000fe8000f8e02ff */
[----:B-1----:R-:W-:Y:S05]  /*5fb0*/  @P3 IMAD.WIDE R4, R0, 0x4, R4 ;  /* 0x0000000400043825 */ /* 0x002fea00078e0204 */
[----:B-----5:R1:W5:Y:S02]  /*5fc0*/  @P3 LDG.E R76, desc[UR46][R4.64] ;  /* 0x0000002e044c3981 */ /* 0x020364000c1e1900 */
[----:B-1----:R-:W2:Y:S02]  /*5fd0*/  @!P3 LDC R76, c[0x0][0x8a0] ;  /* 0x00022800ff4cbb82 */ /* 0x002ea40000000800 */
.L_x_112:
[----:B-----5:R-:W-:Y:S01]  /*5fe0*/  FSETP.NEU.AND P3, PT, R81, RZ, PT ;  /* 0x000000ff5100720b */ /* 0x020fe20003f6d000 */
[----:B------:R-:W-:Y:S01]  /*5ff0*/  IMAD.SHL.U32 R182, R160, 0x2, RZ ;  /* 0x00000002a0b67824 */ /* 0x000fe200078e00ff */
[----:B------:R-:W-:Y:S01]  /*6000*/  SEL R4, RZ, 0xffffffff, P2 ;  /* 0xffffffffff047807 */ /* 0x000fe20001000000 */
[----:B------:R-:W-:Y:S01]  /*6010*/  IMAD.SHL.U32 R108, R168, 0x10, RZ ;  /* 0x00000010a86c7824 */ /* 0x000fe200078e00ff */
[----:B------:R-:W-:Y:S01]  /*6020*/  @P1 LOP3.LUT P2, RZ, R155, 0xff, RZ, 0xc0, !PT ;  /* 0x000000ff9bff1812 */ /* 0x000fe2000784c0ff */
[----:B------:R-:W-:Y:S01]  /*6030*/  VIADD R181, R182, UR48 ;  /* 0x00000030b6b57c36 */ /* 0x000fe20008000000 */
[----:B------:R-:W-:Y:S01]  /*6040*/  @P1 SEL R3, RZ, 0xffffffff, P3 ;  /* 0xffffffffff031807 */ /* 0x000fe20001800000 */
[----:B------:R-:W-:Y:S01]  /*6050*/  IMAD.MOV.U32 R116, RZ, RZ, -0x10 ;  /* 0xfffffff0ff747424 */ /* 0x000fe200078e00ff */
[----:B------:R-:W-:Y:S01]  /*6060*/  LOP3.LUT R167, R167, 0x1, RZ, 0x3c, !PT ;  /* 0x00000001a7a77812 */ /* 0x000fe200078e3cff */
[----:B------:R-:W-:Y:S01]  /*6070*/  IMAD.SHL.U32 R110, R169, 0x10, RZ ;  /* 0x00000010a96e7824 */ /* 0x000fe200078e00ff */
[----:B------:R-:W-:Y:S01]  /*6080*/  @P0 SEL R3, R4, R3, !P2 ;  /* 0x0000000304030207 */ /* 0x000fe20005000000 */
[----:B------:R-:W-:Y:S01]  /*6090*/  IMAD.IADD R177, R181, 0x1, R108 ;  /* 0x00000001b5b17824 */ /* 0x000fe200078e026c */
[----:B------:R-:W-:Y:S01]  /*60a0*/  LEA R183, R79, UR48, 0x3 ;  /* 0x000000304fb77c11 */ /* 0x000fe2000f8e18ff */
[----:B------:R-:W-:Y:S01]  /*60b0*/  IMAD.IADD R180, R181, 0x1, R110 ;  /* 0x00000001b5b47824 */ /* 0x000fe200078e026e */
[----:B------:R-:W-:Y:S01]  /*60c0*/  @P1 LOP3.LUT R3, R3, 0x1, RZ, 0xc0, !PT ;  /* 0x0000000103031812 */ /* 0x000fe200078ec0ff */
[--C-:B------:R-:W-:Y:S01]  /*60d0*/  IMAD.IADD R175, R110, 0x1, R177.reuse ;  /* 0x000000016eaf7824 */ /* 0x100fe200078e02b1 */
[----:B------:R-:W-:Y:S01]  /*60e0*/  SHF.L.U32 R0, R166, 0x1f, RZ ;  /* 0x0000001fa6007819 */ /* 0x000fe200000006ff */
[----:B------:R-:W-:Y:S01]  /*60f0*/  BSSY B1, `(.L_x_113) ;  /* 0x000004a000017945 */ /* 0x000fe20003800000 */
[----:B------:R-:W-:Y:S01]  /*6100*/  ISETP.NE.U32.OR P4, PT, R3, 0x1, !P1 ;  /* 0x000000010300780c */ /* 0x000fe20004f85470 */
[----:B------:R-:W-:Y:S01]  /*6110*/  IMAD.MOV.U32 R111, RZ, RZ, 0x1 ;  /* 0x00000001ff6f7424 */ /* 0x000fe200078e00ff */
[----:B------:R-:W-:Y:S01]  /*6120*/  PLOP3.LUT P2, PT, PT, PT, UP1, 0x80, 0x8 ;  /* 0x000000000008781c */ /* 0x000fe20003f4f018 */
[----:B------:R-:W-:Y:S01]  /*6130*/  IMAD R78, R79, 0xc0, R2 ;  /* 0x000000c04f4e7824 */ /* 0x000fe200078e0202 */
[----:B------:R-:W-:Y:S01]  /*6140*/  SEL R3, RZ, 0xffffffff, P3 ;  /* 0xffffffffff037807 */ /* 0x000fe20001800000 */
[----:B------:R-:W-:Y:S01]  /*6150*/  IMAD.MOV.U32 R109, RZ, RZ, RZ ;  /* 0x000000ffff6d7224 */ /* 0x000fe200078e00ff */
[----:B------:R-:W-:Y:S02]  /*6160*/  LOP3.LUT P3, R172, R155, 0xff, RZ, 0xc0, !PT ;  /* 0x000000ff9bac7812 */ /* 0x000fe4000786c0ff */
[----:B------:R-:W-:Y:S02]  /*6170*/  CS2R R146, SRZ ;  /* 0x0000000000927805 */ /* 0x000fe4000001ff00 */
[----:B------:R-:W-:Y:S02]  /*6180*/  P2R R179, PR, RZ, 0x10 ;  /* 0x00000010ffb37803 */ /* 0x000fe40000000000 */
[----:B------:R-:W-:Y:S02]  /*6190*/  CS2R R144, SRZ ;  /* 0x0000000000907805 */ /* 0x000fe4000001ff00 */
[----:B------:R-:W-:Y:S02]  /*61a0*/  CS2R R138, SRZ ;  /* 0x00000000008a7805 */ /* 0x000fe4000001ff00 */
[----:B------:R-:W-:Y:S02]  /*61b0*/  CS2R R136, SRZ ;  /* 0x0000000000887805 */ /* 0x000fe4000001ff00 */
[----:B------:R-:W-:Y:S02]  /*61c0*/  CS2R R130, SRZ ;  /* 0x0000000000827805 */ /* 0x000fe4000001ff00 */
[----:B------:R-:W-:Y:S02]  /*61d0*/  @P4 SHF.L.U32 R5, R167, 0x1f, RZ ;  /* 0x0000001fa7054819 */ /* 0x000fe400000006ff */
[----:B------:R-:W-:Y:S02]  /*61e0*/  CS2R R128, SRZ ;  /* 0x0000000000807805 */ /* 0x000fe4000001ff00 */
[----:B------:R-:W-:Y:S02]  /*61f0*/  @P2 SEL R3, R4, R3, !P3 ;  /* 0x0000000304032207 */ /* 0x000fe40005800000 */
[----:B------:R-:W-:Y:S01]  /*6200*/  CS2R R122, SRZ ;  /* 0x00000000007a7805 */ /* 0x000fe2000001ff00 */
[----:B------:R-:W1:Y:S01]  /*6210*/  @P4 SYNCS.PHASECHK.TRANS64.TRYWAIT P1, [UR48+0xc0], R5 ;  /* 0x0000c005ff0045a7 */ /* 0x000e620008021130 */
[----:B------:R-:W-:Y:S02]  /*6220*/  CS2R R120, SRZ ;  /* 0x0000000000787805 */ /* 0x000fe4000001ff00 */
[----:B------:R-:W-:Y:S02]  /*6230*/  LOP3.LUT R3, R3, 0x1, RZ, 0xc0, !PT ;  /* 0x0000000103037812 */ /* 0x000fe400078ec0ff */
[----:B------:R-:W-:Y:S02]  /*6240*/  CS2R R114, SRZ ;  /* 0x0000000000727805 */ /* 0x000fe4000001ff00 */
[----:B------:R-:W-:Y:S02]  /*6250*/  CS2R R112, SRZ ;  /* 0x0000000000707805 */ /* 0x000fe4000001ff00 */
[----:B------:R-:W-:Y:S02]  /*6260*/  CS2R R106, SRZ ;  /* 0x00000000006a7805 */ /* 0x000fe4000001ff00 */
[----:B------:R-:W-:Y:S02]  /*6270*/  ISETP.NE.U32.AND P2, PT, R3, 0x1, PT ;  /* 0x000000010300780c */ /* 0x000fe40003f45070 */
[----:B------:R-:W-:Y:S02]  /*6280*/  CS2R R104, SRZ ;  /* 0x0000000000687805 */ /* 0x000fe4000001ff00 */
[----:B------:R-:W-:Y:S02]  /*6290*/  CS2R R98, SRZ ;  /* 0x0000000000627805 */ /* 0x000fe4000001ff00 */
[----:B------:R-:W-:Y:S02]  /*62a0*/  CS2R R96, SRZ ;  /* 0x0000000000607805 */ /* 0x000fe4000001ff00 */
[----:B------:R-:W-:Y:S02]  /*62b0*/  P2R R117, PR, RZ, 0x4 ;  /* 0x00000004ff757803 */ /* 0x000fe40000000000 */
[----:B------:R-:W-:Y:S02]  /*62c0*/  CS2R R90, SRZ ;  /* 0x00000000005a7805 */ /* 0x000fe4000001ff00 */
[----:B------:R-:W-:Y:S02]  /*62d0*/  ISETP.NE.U32.AND P2, PT, R161, 0x1, PT ;  /* 0x00000001a100780c */ /* 0x000fe40003f45070 */
[----:B------:R-:W-:Y:S01]  /*62e0*/  CS2R R88, SRZ ;  /* 0x0000000000587805 */ /* 0x000fe2000001ff00 */
[----:B------:R3:W4:Y:S01]  /*62f0*/  SYNCS.PHASECHK.TRANS64.TRYWAIT P0, [R183+URZ+0x120], R0 ;  /* 0x00012000b70075a7 */ /* 0x00072200080011ff */
[----:B------:R-:W-:Y:S05]  /*6300*/  SEL R116, R116, 0x10, !P2 ;  /* 0x0000001074747807 */ /* 0x000fea0005000000 */
[----:B------:R-:W-:Y:S02]  /*6310*/  IMAD.IADD R181, R181, 0x1, R116 ;  /* 0x00000001b5b57824 */ /* 0x000fe400078e0274 */
[C---:B------:R-:W-:Y:S02]  /*6320*/  IMAD.IADD R178, R116.reuse, 0x1, R180 ;  /* 0x0000000174b27824 */ /* 0x040fe400078e02b4 */
[C---:B------:R-:W-:Y:S02]  /*6330*/  IMAD.IADD R176, R116.reuse, 0x1, R177 ;  /* 0x0000000174b07824 */ /* 0x040fe400078e02b1 */
[----:B------:R-:W-:Y:S01]  /*6340*/  IMAD.IADD R174, R116, 0x1, R175 ;  /* 0x0000000174ae7824 */ /* 0x000fe200078e02af */
[----:B-1----:R-:W-:Y:S01]  /*6350*/  @P4 SEL R111, RZ, 0x1, !P1 ;  /* 0x00000001ff6f4807 */ /* 0x002fe20004800000 */
[----:B---3--:R-:W-:Y:S06]  /*6360*/  @!P4 BRA `(.L_x_114) ;  /* 0x000000000088c947 */ /* 0x008fec0003800000 */
[----:B------:R-:W-:Y:S01]  /*6370*/  IMAD.MOV.U32 R147, RZ, RZ, RZ ;  /* 0x000000ffff937224 */ /* 0x000fe200078e00ff */
[----:B------:R-:W-:Y:S01]  /*6380*/  ISETP.NE.AND P1, PT, R111, RZ, PT ;  /* 0x000000ff6f00720c */ /* 0x000fe20003f25270 */
[----:B------:R-:W-:Y:S01]  /*6390*/  BSSY B0, `(.L_x_115) ;  /* 0x0000014000007945 */ /* 0x000fe20003800000 */
[----:B------:R-:W-:Y:S02]  /*63a0*/  CS2R R90, SRZ ;  /* 0x00000000005a7805 */ /* 0x000fe4000001ff00 */
        /* <DEDUP_REMOVED lines=13> */
[----:B------:R-:W-:Y:S01]  /*6480*/  CS2R R144, SRZ ;  /* 0x0000000000907805 */ /* 0x000fe2000001ff00 */
[----:B------:R-:W-:Y:S06]  /*6490*/  @P1 BRA `(.L_x_116) ;  /* 0x00000000000c1947 */ /* 0x000fec0003800000 */
[----:B------:R-:W-:Y:S04]  /*64a0*/  SHF.L.U32 R4, R167, 0x1f, RZ ;  /* 0x0000001fa7047819 */ /* 0x000fe800000006ff */
[----:B------:R-:W1:Y:S02]  /*64b0*/  SYNCS.PHASECHK.TRANS64.TRYWAIT P1, [UR48+0xc0], R4 ;  /* 0x0000c004ff0075a7 */ /* 0x000e640008021130 */
[----:B-1----:R-:W-:Y:S05]  /*64c0*/  @!P1 BRA `(.L_x_117) ;  /* 0x0000004800d09947 */ /* 0x002fea0003800000 */
.L_x_116:
[----:B------:R-:W-:Y:S05]  /*64d0*/  BSYNC B0 ;  /* 0x0000000000007941 */ /* 0x000fea0003800000 */
.L_x_115:
[----:B------:R-:W-:Y:S01]  /*64e0*/  ISETP.NE.AND P1, PT, R117, RZ, PT ;  /* 0x000000ff7500720c */ /* 0x000fe20003f25270 */
[----:B------:R-:W-:Y:S11]  /*64f0*/  HFMA2 R109, -RZ, RZ, 0, 5.9604644775390625e-08 ;  /* 0x00000001ff6d7431 */ /* 0x000ff600000001ff */
[----:B------:R-:W-:Y:S01]  /*6500*/  @!UPT UIADD3 URZ, UPT, UPT, URZ, URZ, URZ ;  /* 0x000000fffffff290 */ /* 0x000fe2000fffe0ff */
[----:B------:R3:W1:Y:S04]  /*6510*/  @P1 LDS.128 R88, [R182+UR48+0x400] ;  /* 0x00040030b6581984 */ /* 0x0006680008000c00 */
[----:B------:R3:W1:Y:S04]  /*6520*/  @P1 LDS.128 R96, [R181+0x400] ;  /* 0x00040000b5601984 */ /* 0x0006680000000c00 */
[----:B------:R3:W1:Y:S04]  /*6530*/  @P1 LDS.128 R104, [R180+0x400] ;  /* 0x00040000b4681984 */ /* 0x0006680000000c00 */
[----:B------:R3:W1:Y:S04]  /*6540*/  @P1 LDS.128 R112, [R178+0x400] ;  /* 0x00040000b2701984 */ /* 0x0006680000000c00 */
[----:B------:R3:W1:Y:S04]  /*6550*/  @P1 LDS.128 R120, [R177+0x400] ;  /* 0x00040000b1781984 */ /* 0x0006680000000c00 */
[----:B------:R3:W1:Y:S04]  /*6560*/  @P1 LDS.128 R128, [R176+0x400] ;  /* 0x00040000b0801984 */ /* 0x0006680000000c00 */
[----:B------:R3:W1:Y:S04]  /*6570*/  @P1 LDS.128 R136, [R175+0x400] ;  /* 0x00040000af881984 */ /* 0x0006680000000c00 */
[----:B------:R3:W1:Y:S02]  /*6580*/  @P1 LDS.128 R144, [R174+0x400] ;  /* 0x00040000ae901984 */ /* 0x0006640000000c00 */
.L_x_114:
[----:B------:R-:W-:Y:S05]  /*6590*/  BSYNC B1 ;  /* 0x0000000000017941 */ /* 0x000fea0003800000 */
.L_x_113:
[----:B-1----:R-:W-:Y:S04]  /*65a0*/  SHF.R.U32.HI R3, RZ, 0x15, R78 ;  /* 0x00000015ff037819 */ /* 0x002fe8000001164e */
[----:B------:R-:W-:Y:S01]  /*65b0*/  LOP3.LUT P1, RZ, R3, 0x3, R162, 0x48, !PT ;  /* 0x0000000303ff7812 */ /* 0x000fe200078248a2 */
[----:B------:R-:W-:Y:S01]  /*65c0*/  @!UPT UIADD3 URZ, UPT, UPT, URZ, URZ, URZ ;  /* 0x000000fffffff290 */ /* 0x000fe2000fffe0ff */
[----:B----4-:R-:W-:Y:S11]  /*65d0*/  @P0 BRA `(.L_x_118) ;  /* 0x0000000000080947 */ /* 0x010ff60003800000 */
[----:B------:R-:W1:Y:S02]  /*65e0*/  SYNCS.PHASECHK.TRANS64.TRYWAIT P0, [R183+URZ+0x120], R0 ;  /* 0x00012000b70075a7 */ /* 0x000e6400080011ff */
[----:B-1----:R-:W-:Y:S05]  /*65f0*/  @!P0 BRA `(.L_x_119) ;  /* 0x00000048009c8947 */ /* 0x002fea0003800000 */
.L_x_118:
[----:B------:R-:W-:Y:S05]  /*6600*/  @!P1 BRA `(.L_x_120) ;  /* 0x0000000000409947 */ /* 0x000fea0003800000 */
[----:B------:R-:W4:Y:S01]  /*6610*/  LDCU.64 UR8, c[0x4][0x70] ;  /* 0x01000e00ff0877ac */ /* 0x000f220008000a00 */
[----:B------:R-:W-:Y:S01]  /*6620*/  MOV R15, 0x0 ;  /* 0x00000000000f7802 */ /* 0x000fe20000000f00 */
[----:B------:R-:W-:Y:S02]  /*6630*/  HFMA2 R12, -RZ, RZ, 0, 5.9604644775390625e-08 ;  /* 0x00000001ff0c7431 */ /* 0x000fe400000001ff */
[----:B------:R-:W-:Y:S02]  /*6640*/  IMAD.MOV.U32 R8, RZ, RZ, 0x192 ;  /* 0x00000192ff087424 */ /* 0x000fe400078e00ff */
[----:B------:R-:W-:Y:S01]  /*6650*/  IMAD.MOV.U32 R13, RZ, RZ, RZ ;  /* 0x000000ffff0d7224 */ /* 0x000fe200078e00ff */
[----:B------:R-:W5:Y:S01]  /*6660*/  LDCU.64 UR6, c[0x4][0x78] ;  /* 0x01000f00ff0677ac */ /* 0x000f620008000a00 */
[----:B------:R-:W1:Y:S01]  /*6670*/  LDC.64 R14, c[0x4][R15] ;  /* 0x010000000f0e7b82 */ /* 0x000e620000000a00 */
[----:B------:R-:W2:Y:S01]  /*6680*/  LDCU.64 UR4, c[0x4][0x10] ;  /* 0x01000200ff0477ac */ /* 0x000ea20008000a00 */
[----:B----4-:R-:W-:Y:S01]  /*6690*/  MOV R5, UR9 ;  /* 0x0000000900057c02 */ /* 0x010fe20008000f00 */
[----:B------:R-:W-:Y:S01]  /*66a0*/  IMAD.U32 R4, RZ, RZ, UR8 ;  /* 0x00000008ff047e24 */ /* 0x000fe2000f8e00ff */
[----:B-----5:R-:W-:Y:S01]  /*66b0*/  MOV R7, UR7 ;  /* 0x0000000700077c02 */ /* 0x020fe20008000f00 */
[----:B------:R-:W-:Y:S01]  /*66c0*/  IMAD.U32 R6, RZ, RZ, UR6 ;  /* 0x00000006ff067e24 */ /* 0x000fe2000f8e00ff */
[----:B--2---:R-:W-:Y:S01]  /*66d0*/  MOV R11, UR5 ;  /* 0x00000005000b7c02 */ /* 0x004fe20008000f00 */
[----:B------:R-:W-:Y:S02]  /*66e0*/  IMAD.U32 R10, RZ, RZ, UR4 ;  /* 0x00000004ff0a7e24 */ /* 0x000fe4000f8e00ff */
[----:B------:R-:W-:Y:S07]  /*66f0*/  LEPC R20, `(.L_x_120) ;  /* 0x000000001014794e */ /* 0x000fee0000000000 */
[----:B-1-3--:R-:W-:Y:S05]  /*6700*/  CALL.ABS.NOINC R14 ;  /* 0x000000000e007343 */ /* 0x00afea0003c00000 */
.L_x_120:
[----:B------:R-:W-:Y:S01]  /*6710*/  SHF.L.U32 R80, R88, 0x10, RZ ;  /* 0x0000001058507819 */ /* 0x000fe200000006ff */
[----:B------:R-:W-:Y:S05]  /*6720*/  WARPSYNC.ALL ;  /* 0x0000000000007948 */ /* 0x000fea0003800000 */
[----:B------:R-:W-:Y:S01]  /*6730*/  R2UR UR4, R78 ;  /* 0x000000004e0472ca */ /* 0x000fe200000e0000 */
[----:B------:R-:W-:Y:S01]  /*6740*/  BSSY.RECONVERGENT B0, `(.L_x_121) ;  /* 0x00000fc000007945 */ /* 0x000fe20003800200 */
[----:B------:R-:W-:Y:S02]  /*6750*/  LOP3.LUT R82, R88, 0xffff0000, RZ, 0xc0, !PT ;  /* 0xffff000058527812 */ /* 0x000fe400078ec0ff */
[----:B------:R-:W-:Y:S02]  /*6760*/  SHF.L.U32 R83, R89, 0x10, RZ ;  /* 0x0000001059537819 */ /* 0x000fe400000006ff */
[C---:B------:R-:W-:Y:S02]  /*6770*/  SHF.L.U32 R85, R107.reuse, 0x10, RZ ;  /* 0x000000106b557819 */ /* 0x040fe400000006ff */
[----:B------:R-:W-:Y:S02]  /*6780*/  LOP3.LUT R84, R107, 0xffff0000, RZ, 0xc0, !PT ;  /* 0xffff00006b547812 */ /* 0x000fe400078ec0ff */
[----:B------:R-:W-:Y:S03]  /*6790*/  ISETP.NE.AND P0, PT, R170, RZ, PT ;  /* 0x000000ffaa00720c */ /* 0x000fe60003f05270 */
[----:B------:R-:W1:Y:S02]  /*67a0*/  LDTM.x64 R4, tmem[UR4] ;  /* 0x00000004000479ee */ /* 0x000e640008340000 */
[C---:B-12---:R-:W-:Y:S01]  /*67b0*/  FMUL R0, R76.reuse, R4 ;  /* 0x000000044c007220 */ /* 0x046fe20000400000 */
[C---:B------:R-:W-:Y:S01]  /*67c0*/  FMUL R3, R76.reuse, R5 ;  /* 0x000000054c037220 */ /* 0x040fe20000400000 */
[C---:B------:R-:W-:Y:S01]  /*67d0*/  FMUL R6, R76.reuse, R6 ;  /* 0x000000064c067220 */ /* 0x040fe20000400000 */
[----:B------:R-:W-:Y:S01]  /*67e0*/  FMUL R7, R76, R7 ;  /* 0x000000074c077220 */ /* 0x000fe20000400000 */
[----:B------:R-:W-:Y:S01]  /*67f0*/  FFMA R0, R81, R80, R0 ;  /* 0x0000005051007223 */ /* 0x000fe20000000000 */
[----:B------:R-:W-:Y:S01]  /*6800*/  LOP3.LUT R80, R89, 0xffff0000, RZ, 0xc0, !PT ;  /* 0xffff000059507812 */ /* 0x000fe200078ec0ff */
[----:B------:R-:W-:Y:S01]  /*6810*/  FFMA R3, R81, R82, R3 ;  /* 0x0000005251037223 */ /* 0x000fe20000000003 */
[----:B------:R-:W-:Y:S01]  /*6820*/  LOP3.LUT R82, R91, 0xffff0000, RZ, 0xc0, !PT ;  /* 0xffff00005b527812 */ /* 0x000fe200078ec0ff */
[----:B------:R-:W-:Y:S01]  /*6830*/  FFMA R6, R81, R83, R6 ;  /* 0x0000005351067223 */ /* 0x000fe20000000006 */
[----:B------:R-:W-:Y:S01]  /*6840*/  SHF.L.U32 R83, R90, 0x10, RZ ;  /* 0x000000105a537819 */ /* 0x000fe200000006ff */
[----:B------:R-:W-:Y:S01]  /*6850*/  FMUL R4, R76, R8 ;  /* 0x000000084c047220 */ /* 0x000fe20000400000 */
[----:B------:R-:W-:Y:S01]  /*6860*/  F2FP.BF16.F32.PACK_AB R92, R3, R0 ;  /* 0x00000000035c723e */ /* 0x000fe200000010ff */
[C---:B------:R-:W-:Y:S01]  /*6870*/  FFMA R7, R81.reuse, R80, R7 ;  /* 0x0000005051077223 */ /* 0x040fe20000000007 */
[----:B------:R-:W-:Y:S01]  /*6880*/  LOP3.LUT R80, R90, 0xffff0000, RZ, 0xc0, !PT ;  /* 0xffff00005a507812 */ /* 0x000fe200078ec0ff */
[----:B------:R-:W-:Y:S01]  /*6890*/  FFMA R4, R81, R83, R4 ;  /* 0x0000005351047223 */ /* 0x000fe20000000004 */
[----:B------:R-:W-:Y:S01]  /*68a0*/  SHF.L.U32 R83, R91, 0x10, RZ ;  /* 0x000000105b537819 */ /* 0x000fe200000006ff */
[C---:B------:R-:W-:Y:S01]  /*68b0*/  FMUL R5, R76.reuse, R9 ;  /* 0x000000094c057220 */ /* 0x040fe20000400000 */
[----:B------:R-:W-:Y:S01]  /*68c0*/  F2FP.BF16.F32.PACK_AB R93, R7, R6 ;  /* 0x00000006075d723e */ /* 0x000fe200000010ff */
[C---:B------:R-:W-:Y:S01]  /*68d0*/  FMUL R10, R76.reuse, R10 ;  /* 0x0000000a4c0a7220 */ /* 0x040fe20000400000 */
[----:B------:R-:W-:Y:S01]  /*68e0*/  FMUL R11, R76, R11 ;  /* 0x0000000b4c0b7220 */ /* 0x000fe20000400000 */
[C---:B------:R-:W-:Y:S01]  /*68f0*/  FFMA R5, R81.reuse, R80, R5 ;  /* 0x0000005051057223 */ /* 0x040fe20000000005 */
[----:B------:R-:W-:Y:S01]  /*6900*/  SHF.L.U32 R80, R96, 0x10, RZ ;  /* 0x0000001060507819 */ /* 0x000fe200000006ff */
[----:B------:R-:W-:Y:S01]  /*6910*/  FFMA R10, R81, R83, R10 ;  /* 0x00000053510a7223 */ /* 0x000fe2000000000a */
[----:B------:R-:W-:Y:S01]  /*6920*/  SHF.L.U32 R83, R98, 0x10, RZ ;  /* 0x0000001062537819 */ /* 0x000fe200000006ff */
[----:B------:R-:W-:Y:S01]  /*6930*/  FMUL R8, R76, R12 ;  /* 0x0000000c4c087220 */ /* 0x000fe20000400000 */
[----:B------:R-:W-:Y:S01]  /*6940*/  F2FP.BF16.F32.PACK_AB R94, R5, R4 ;  /* 0x00000004055e723e */ /* 0x000fe200000010ff */
[C---:B------:R-:W-:Y:S01]  /*6950*/  FFMA R11, R81.reuse, R82, R11 ;  /* 0x00000052510b7223 */ /* 0x040fe2000000000b */
[----:B------:R-:W-:Y:S01]  /*6960*/  LOP3.LUT R82, R96, 0xffff0000, RZ, 0xc0, !PT ;  /* 0xffff000060527812 */ /* 0x000fe200078ec0ff */
[C---:B------:R-:W-:Y:S01]  /*6970*/  FMUL R9, R76.reuse, R13 ;  /* 0x0000000d4c097220 */ /* 0x040fe20000400000 */
[----:B------:R-:W-:Y:S01]  /*6980*/  FFMA R8, R81, R80, R8 ;  /* 0x0000005051087223 */ /* 0x000fe20000000008 */
[----:B------:R-:W-:Y:S01]  /*6990*/  SHF.L.U32 R80, R97, 0x10, RZ ;  /* 0x0000001061507819 */ /* 0x000fe200000006ff */
[C---:B------:R-:W-:Y:S01]  /*69a0*/  FMUL R14, R76.reuse, R14 ;  /* 0x0000000e4c0e7220 */ /* 0x040fe20000400000 */
[----:B------:R-:W-:Y:S01]  /*69b0*/  F2FP.BF16.F32.PACK_AB R95, R11, R10 ;  /* 0x0000000a0b5f723e */ /* 0x000fe200000010ff */
[----:B------:R-:W-:Y:S01]  /*69c0*/  FFMA R9, R81, R82, R9 ;  /* 0x0000005251097223 */ /* 0x000fe20000000009 */
[----:B------:R-:W-:Y:S01]  /*69d0*/  LOP3.LUT R82, R97, 0xffff0000, RZ, 0xc0, !PT ;  /* 0xffff000061527812 */ /* 0x000fe200078ec0ff */
[----:B------:R-:W-:Y:S01]  /*69e0*/  FMUL R15, R76, R15 ;  /* 0x0000000f4c0f7220 */ /* 0x000fe20000400000 */
[----:B------:R-:W-:Y:S01]  /*69f0*/  FFMA R14, R81, R80, R14 ;  /* 0x00000050510e7223 */ /* 0x000fe2000000000e */
[----:B------:R-:W-:Y:S01]  /*6a00*/  LOP3.LUT R80, R98, 0xffff0000, RZ, 0xc0, !PT ;  /* 0xffff000062507812 */ /* 0x000fe200078ec0ff */
[C---:B------:R-:W-:Y:S01]  /*6a10*/  FMUL R12, R76.reuse, R16 ;  /* 0x000000104c0c7220 */ /* 0x040fe20000400000 */
[----:B------:R-:W-:Y:S01]  /*6a20*/  F2FP.BF16.F32.PACK_AB R100, R9, R8 ;  /* 0x000000080964723e */ /* 0x000fe200000010ff */
[----:B------:R-:W-:Y:S01]  /*6a30*/  FMUL R13, R76, R17 ;  /* 0x000000114c0d7220 */ /* 0x000fe20000400000 */
[----:B------:R-:W-:Y:S01]  /*6a40*/  FFMA R15, R81, R82, R15 ;  /* 0x00000052510f7223 */ /* 0x000fe2000000000f */
[----:B------:R-:W-:Y:S01]  /*6a50*/  LOP3.LUT R82, R99, 0xffff0000, RZ, 0xc0, !PT ;  /* 0xffff000063527812 */ /* 0x000fe200078ec0ff */
[----:B------:R-:W-:Y:S01]  /*6a60*/  FFMA R12, R81, R83, R12 ;  /* 0x00000053510c7223 */ /* 0x000fe2000000000c */
[----:B------:R-:W-:Y:S01]  /*6a70*/  SHF.L.U32 R83, R99, 0x10, RZ ;  /* 0x0000001063537819 */ /* 0x000fe200000006ff */
[----:B------:R-:W-:Y:S01]  /*6a80*/  FFMA R13, R81, R80, R13 ;  /* 0x00000050510d7223 */ /* 0x000fe2000000000d */
[----:B------:R-:W-:Y:S01]  /*6a90*/  SHF.L.U32 R80, R104, 0x10, RZ ;  /* 0x0000001068507819 */ /* 0x000fe200000006ff */
[C---:B------:R-:W-:Y:S01]  /*6aa0*/  FMUL R18, R76.reuse, R18 ;  /* 0x000000124c127220 */ /* 0x040fe20000400000 */
[----:B------:R-:W-:Y:S01]  /*6ab0*/  F2FP.BF16.F32.PACK_AB R101, R15, R14 ;  /* 0x0000000e0f65723e */ /* 0x000fe200000010ff */
[C---:B------:R-:W-:Y:S01]  /*6ac0*/  FMUL R19, R76.reuse, R19 ;  /* 0x000000134c137220 */ /* 0x040fe20000400000 */
[----:B------:R-:W-:Y:S01]  /*6ad0*/  F2FP.BF16.F32.PACK_AB R102, R13, R12 ;  /* 0x0000000c0d66723e */ /* 0x000fe200000010ff */
[----:B------:R-:W-:Y:S01]  /*6ae0*/  FMUL R16, R76, R20 ;  /* 0x000000144c107220 */ /* 0x000fe20000400000 */
[C---:B------:R-:W-:Y:S01]  /*6af0*/  FFMA R18, R81.reuse, R83, R18 ;  /* 0x0000005351127223 */ /* 0x040fe20000000012 */
[----:B------:R-:W-:Y:S01]  /*6b00*/  SHF.L.U32 R83, R106, 0x10, RZ ;  /* 0x000000106a537819 */ /* 0x000fe200000006ff */
        /* <DEDUP_REMOVED lines=9> */
[----:B------:R-:W-:Y:S01]  /*6ba0*/  LOP3.LUT R82, R106, 0xffff0000, RZ, 0xc0, !PT ;  /* 0xffff00006a527812 */ /* 0x000fe200078ec0ff */
[----:B------:R-:W-:Y:S01]  /*6bb0*/  FFMA R22, R81, R80, R22 ;  /* 0x0000005051167223 */ /* 0x000fe20000000016 */
[----:B------:R-:W-:Y:S01]  /*6bc0*/  LOP3.LUT R80, R105, 0xffff0000, RZ, 0xc0, !PT ;  /* 0xffff000069507812 */ /* 0x000fe200078ec0ff */
[C---:B------:R-:W-:Y:S01]  /*6bd0*/  FMUL R20, R76.reuse, R24 ;  /* 0x000000184c147220 */ /* 0x040fe20000400000 */
[----:B------:R-:W-:Y:S01]  /*6be0*/  F2FP.BF16.F32.PACK_AB R124, R17, R16 ;  /* 0x00000010117c723e */ /* 0x000fe200000010ff */
[C---:B------:R-:W-:Y:S01]  /*6bf0*/  FMUL R21, R76.reuse, R25 ;  /* 0x000000194c157220 */ /* 0x040fe20000400000 */
[----:B------:R-:W-:Y:S01]  /*6c00*/  FMUL R26, R76, R26 ;  /* 0x0000001a4c1a7220 */ /* 0x000fe20000400000 */
[C---:B------:R-:W-:Y:S01]  /*6c10*/  FFMA R23, R81.reuse, R80, R23 ;  /* 0x0000005051177223 */ /* 0x040fe20000000017 */
[----:B------:R-:W-:Y:S01]  /*6c20*/  SHF.L.U32 R80, R112, 0x10, RZ ;  /* 0x0000001070507819 */ /* 0x000fe200000006ff */
[C---:B------:R-:W-:Y:S01]  /*6c30*/  FMUL R27, R76.reuse, R27 ;  /* 0x0000001b4c1b7220 */ /* 0x040fe20000400000 */
        /* <DEDUP_REMOVED lines=8> */
[----:B------:R-:W-:Y:S01]  /*6cc0*/  FFMA R27, R81, R84, R27 ;  /* 0x00000054511b7223 */ /* 0x000fe2000000001b */
[----:B------:R-:W-:Y:S01]  /*6cd0*/  F2FP.BF16.F32.PACK_AB R126, R21, R20 ;  /* 0x00000014157e723e */ /* 0x000fe200000010ff */
[----:B------:R-:W-:Y:S01]  /*6ce0*/  FFMA R24, R81, R80, R24 ;  /* 0x0000005051187223 */ /* 0x000fe20000000018 */
[----:B------:R-:W-:Y:S01]  /*6cf0*/  LOP3.LUT R80, R113, 0xffff0000, RZ, 0xc0, !PT ;  /* 0xffff000071507812 */ /* 0x000fe200078ec0ff */
[C---:B------:R-:W-:Y:S01]  /*6d00*/  FMUL R25, R76.reuse, R29 ;  /* 0x0000001d4c197220 */ /* 0x040fe20000400000 */
[----:B------:R-:W-:Y:S01]  /*6d10*/  F2FP.BF16.F32.PACK_AB R127, R27, R26 ;  /* 0x0000001a1b7f723e */ /* 0x000fe200000010ff */
[C---:B------:R-:W-:Y:S01]  /*6d20*/  FMUL R30, R76.reuse, R30 ;  /* 0x0000001e4c1e7220 */ /* 0x040fe20000400000 */
[----:B------:R-:W-:Y:S01]  /*6d30*/  LOP3.LUT R84, R147, 0xffff0000, RZ, 0xc0, !PT ;  /* 0xffff000093547812 */ /* 0x000fe200078ec0ff */
[----:B------:R-:W-:Y:S01]  /*6d40*/  FMUL R31, R76, R31 ;  /* 0x0000001f4c1f7220 */ /* 0x000fe20000400000 */
[----:B------:R-:W-:Y:S01]  /*6d50*/  FFMA R25, R81, R82, R25 ;  /* 0x0000005251197223 */ /* 0x000fe20000000019 */
[----:B------:R-:W-:Y:S01]  /*6d60*/  LOP3.LUT R82, R115, 0xffff0000, RZ, 0xc0, !PT ;  /* 0xffff000073527812 */ /* 0x000fe200078ec0ff */
[C---:B------:R-:W-:Y:S01]  /*6d70*/  FFMA R30, R81.reuse, R83, R30 ;  /* 0x00000053511e7223 */ /* 0x040fe2000000001e */
[C---:B------:R-:W-:Y:S01]  /*6d80*/  SHF.L.U32 R83, R114.reuse, 0x10, RZ ;  /* 0x0000001072537819 */ /* 0x040fe200000006ff */
[C---:B------:R-:W-:Y:S01]  /*6d90*/  FFMA R31, R81.reuse, R80, R31 ;  /* 0x00000050511f7223 */ /* 0x040fe2000000001f */
[----:B------:R-:W-:Y:S01]  /*6da0*/  LOP3.LUT R80, R114, 0xffff0000, RZ, 0xc0, !PT ;  /* 0xffff000072507812 */ /* 0x000fe200078ec0ff */
[C---:B------:R-:W-:Y:S01]  /*6db0*/  FMUL R28, R76.reuse, R32 ;  /* 0x000000204c1c7220 */ /* 0x040fe20000400000 */
[C---:B------:R-:W-:Y:S01]  /*6dc0*/  FMUL R29, R76.reuse, R33 ;  /* 0x000000214c1d7220 */ /* 0x040fe20000400000 */
[C---:B------:R-:W-:Y:S01]  /*6dd0*/  FMUL R34, R76.reuse, R34 ;  /* 0x000000224c227220 */ /* 0x040fe20000400000 */
[----:B------:R-:W-:Y:S01]  /*6de0*/  FMUL R35, R76, R35 ;  /* 0x000000234c237220 */ /* 0x000fe20000400000 */
[----:B------:R-:W-:Y:S01]  /*6df0*/  FFMA R28, R81, R83, R28 ;  /* 0x00000053511c7223 */ /* 0x000fe2000000001c */
[----:B------:R-:W-:Y:S01]  /*6e00*/  SHF.L.U32 R83, R121, 0x10, RZ ;  /* 0x0000001079537819 */ /* 0x000fe200000006ff */
[C---:B------:R-:W-:Y:S01]  /*6e10*/  FFMA R29, R81.reuse, R80, R29 ;  /* 0x00000050511d7223 */ /* 0x040fe2000000001d */
[C---:B------:R-:W-:Y:S01]  /*6e20*/  SHF.L.U32 R80, R120.reuse, 0x10, RZ ;  /* 0x0000001078507819 */ /* 0x040fe200000006ff */
[----:B------:R-:W-:Y:S01]  /*6e30*/  FFMA R34, R81, R85, R34 ;  /* 0x0000005551227223 */ /* 0x000fe20000000022 */
[----:B------:R-:W-:Y:S01]  /*6e40*/  SHF.L.U32 R85, R123, 0x10, RZ ;  /* 0x000000107b557819 */ /* 0x000fe200000006ff */
[C---:B------:R-:W-:Y:S01]  /*6e50*/  FFMA R35, R81.reuse, R82, R35 ;  /* 0x0000005251237223 */ /* 0x040fe20000000023 */
[----:B------:R-:W-:Y:S01]  /*6e60*/  LOP3.LUT R82, R120, 0xffff0000, RZ, 0xc0, !PT ;  /* 0xffff000078527812 */ /* 0x000fe200078ec0ff */
[C---:B------:R-:W-:Y:S01]  /*6e70*/  FMUL R32, R76.reuse, R36 ;  /* 0x000000244c207220 */ /* 0x040fe20000400000 */
[C---:B------:R-:W-:Y:S01]  /*6e80*/  FMUL R33, R76.reuse, R37 ;  /* 0x000000254c217220 */ /* 0x040fe20000400000 */
[----:B------:R-:W-:Y:S01]  /*6e90*/  FMUL R38, R76, R38 ;  /* 0x000000264c267220 */ /* 0x000fe20000400000 */
[----:B------:R1:W-:Y:S01]  /*6ea0*/  STS.128 [R182+UR48+0x400], R92 ;  /* 0x0004005cb6007988 */ /* 0x0003e20008000c30 */
[----:B------:R-:W-:Y:S01]  /*6eb0*/  FFMA R32, R81, R80, R32 ;  /* 0x0000005051207223 */ /* 0x000fe20000000020 */
[----:B------:R-:W-:Y:S01]  /*6ec0*/  LOP3.LUT R80, R121, 0xffff0000, RZ, 0xc0, !PT ;  /* 0xffff000079507812 */ /* 0x000fe200078ec0ff */
[C---:B------:R-:W-:Y:S01]  /*6ed0*/  FFMA R33, R81.reuse, R82, R33 ;  /* 0x0000005251217223 */ /* 0x040fe20000000021 */
[----:B------:R-:W-:Y:S01]  /*6ee0*/  LOP3.LUT R82, R122, 0xffff0000, RZ, 0xc0, !PT ;  /* 0xffff00007a527812 */ /* 0x000fe200078ec0ff */
[----:B------:R-:W-:Y:S01]  /*6ef0*/  FMUL R39, R76, R39 ;  /* 0x000000274c277220 */ /* 0x000fe20000400000 */
[C---:B------:R-:W-:Y:S01]  /*6f00*/  FFMA R38, R81.reuse, R83, R38 ;  /* 0x0000005351267223 */ /* 0x040fe20000000026 */
[----:B------:R-:W-:Y:S01]  /*6f10*/  SHF.L.U32 R83, R122, 0x10, RZ ;  /* 0x000000107a537819 */ /* 0x000fe200000006ff */
[C---:B------:R-:W-:Y:S01]  /*6f20*/  FMUL R36, R76.reuse, R40 ;  /* 0x000000284c247220 */ /* 0x040fe20000400000 */
[----:B------:R-:W-:Y:S01]  /*6f30*/  FFMA R39, R81, R80, R39 ;  /* 0x0000005051277223 */ /* 0x000fe20000000027 */
[----:B------:R-:W-:Y:S01]  /*6f40*/  LOP3.LUT R80, R123, 0xffff0000, RZ, 0xc0, !PT ;  /* 0xffff00007b507812 */ /* 0x000fe200078ec0ff */
[C---:B------:R-:W-:Y:S01]  /*6f50*/  FMUL R37, R76.reuse, R41 ;  /* 0x000000294c257220 */ /* 0x040fe20000400000 */
[C---:B------:R-:W-:Y:S01]  /*6f60*/  FMUL R42, R76.reuse, R42 ;  /* 0x0000002a4c2a7220 */ /* 0x040fe20000400000 */
[----:B------:R-:W-:Y:S01]  /*6f70*/  FMUL R43, R76, R43 ;  /* 0x0000002b4c2b7220 */ /* 0x000fe20000400000 */
[C---:B------:R-:W-:Y:S01]  /*6f80*/  FFMA R36, R81.reuse, R83, R36 ;  /* 0x0000005351247223 */ /* 0x040fe20000000024 */
[C---:B------:R-:W-:Y:S01]  /*6f90*/  SHF.L.U32 R83, R128.reuse, 0x10, RZ ;  /* 0x0000001080537819 */ /* 0x040fe200000006ff */
[----:B------:R2:W-:Y:S01]  /*6fa0*/  STS.128 [R181+0x400], R100 ;  /* 0x00040064b5007388 */ /* 0x0005e20000000c00 */
[----:B------:R-:W-:Y:S01]  /*6fb0*/  FFMA R37, R81, R82, R37 ;  /* 0x0000005251257223 */ /* 0x000fe20000000025 */
[----:B------:R-:W-:Y:S01]  /*6fc0*/  LOP3.LUT R82, R129, 0xffff0000, RZ, 0xc0, !PT ;  /* 0xffff000081527812 */ /* 0x000fe200078ec0ff */
[----:B------:R-:W-:Y:S01]  /*6fd0*/  FFMA R42, R81, R85, R42 ;  /* 0x00000055512a7223 */ /* 0x000fe2000000002a */
[----:B------:R-:W-:Y:S01]  /*6fe0*/  SHF.L.U32 R85, R129, 0x10, RZ ;  /* 0x0000001081557819 */ /* 0x000fe200000006ff */
        /* <DEDUP_REMOVED lines=8> */
[----:B------:R4:W-:Y:S01]  /*7070*/  STS.128 [R180+0x400], R124 ;  /* 0x0004007cb4007388 */ /* 0x0009e20000000c00 */
[C---:B------:R-:W-:Y:S01]  /*7080*/  FFMA R41, R81.reuse, R80, R41 ;  /* 0x0000005051297223 */ /* 0x040fe20000000029 */
[C---:B------:R-:W-:Y:S01]  /*7090*/  SHF.L.U32 R80, R130.reuse, 0x10, RZ ;  /* 0x0000001082507819 */ /* 0x040fe200000006ff */
[----:B------:R-:W-:Y:S01]  /*70a0*/  FFMA R46, R81, R85, R46 ;  /* 0x00000055512e7223 */ /* 0x000fe2000000002e */
[----:B------:R-:W-:Y:S01]  /*70b0*/  SHF.L.U32 R85, R137, 0x10, RZ ;  /* 0x0000001089557819 */ /* 0x000fe200000006ff */
[----:B------:R-:W-:Y:S01]  /*70c0*/  FFMA R47, R81, R82, R47 ;  /* 0x00000052512f7223 */ /* 0x000fe2000000002f */
[----:B------:R-:W-:Y:S01]  /*70d0*/  LOP3.LUT R82, R130, 0xffff0000, RZ, 0xc0, !PT ;  /* 0xffff000082527812 */ /* 0x000fe200078ec0ff */
[C---:B------:R-:W-:Y:S01]  /*70e0*/  FMUL R44, R76.reuse, R48 ;  /* 0x000000304c2c7220 */ /* 0x040fe20000400000 */
[----:B-1----:R-:W-:Y:S01]  /*70f0*/  F2FP.BF16.F32.PACK_AB R92, R25, R24 ;  /* 0x00000018195c723e */ /* 0x002fe200000010ff */
[C---:B------:R-:W-:Y:S01]  /*7100*/  FMUL R45, R76.reuse, R49 ;  /* 0x000000314c2d7220 */ /* 0x040fe20000400000 */
[----:B------:R-:W-:Y:S01]  /*7110*/  F2FP.BF16.F32.PACK_AB R93, R31, R30 ;  /* 0x0000001e1f5d723e */ /* 0x000fe200000010ff */
[----:B------:R-:W-:Y:S01]  /*7120*/  FMUL R50, R76, R50 ;  /* 0x000000324c327220 */ /* 0x000fe20000400000 */
[----:B------:R-:W-:Y:S01]  /*7130*/  F2FP.BF16.F32.PACK_AB R94, R29, R28 ;  /* 0x0000001c1d5e723e */ /* 0x000fe200000010ff */
[----:B------:R-:W-:Y:S01]  /*7140*/  FFMA R44, R81, R80, R44 ;  /* 0x00000050512c7223 */ /* 0x000fe2000000002c */
[----:B------:R-:W-:Y:S01]  /*7150*/  LOP3.LUT R80, R131, 0xffff0000, RZ, 0xc0, !PT ;  /* 0xffff000083507812 */ /* 0x000fe200078ec0ff */
[----:B------:R-:W-:Y:S01]  /*7160*/  FFMA R45, R81, R82, R45 ;  /* 0x00000052512d7223 */ /* 0x000fe2000000002d */
[----:B------:R-:W-:Y:S01]  /*7170*/  LOP3.LUT R82, R136, 0xffff0000, RZ, 0xc0, !PT ;  /* 0xffff000088527812 */ /* 0x000fe200078ec0ff */
[----:B------:R-:W-:Y:S01]  /*7180*/  FMUL R51, R76, R51 ;  /* 0x000000334c337220 */ /* 0x000fe20000400000 */
[----:B------:R-:W-:Y:S01]  /*7190*/  F2FP.BF16.F32.PACK_AB R95, R35, R34 ;  /* 0x00000022235f723e */ /* 0x000fe200000010ff */
[----:B------:R-:W-:Y:S01]  /*71a0*/  FFMA R50, R81, R83, R50 ;  /* 0x0000005351327223 */ /* 0x000fe20000000032 */
[----:B------:R-:W-:Y:S01]  /*71b0*/  SHF.L.U32 R83, R136, 0x10, RZ ;  /* 0x0000001088537819 */ /* 0x000fe200000006ff */
[C---:B------:R-:W-:Y:S01]  /*71c0*/  FMUL R48, R76.reuse, R52 ;  /* 0x000000344c307220 */ /* 0x040fe20000400000 */
[----:B--2---:R-:W-:Y:S01]  /*71d0*/  F2FP.BF16.F32.PACK_AB R100, R33, R32 ;  /* 0x000000202164723e */ /* 0x004fe200000010ff */
[----:B------:R-:W-:Y:S01]  /*71e0*/  FFMA R51, R81, R80, R51 ;  /* 0x0000005051337223 */ /* 0x000fe20000000033 */
[----:B------:R-:W-:Y:S01]  /*71f0*/  LOP3.LUT R80, R137, 0xffff0000, RZ, 0xc0, !PT ;  /* 0xffff000089507812 */ /* 0x000fe200078ec0ff */
[----:B------:R1:W-:Y:S01]  /*7200*/  STS.128 [R178+0x400], R92 ;  /* 0x0004005cb2007388 */ /* 0x0003e20000000c00 */
[----:B------:R-:W-:Y:S01]  /*7210*/  F2FP.BF16.F32.PACK_AB R101, R39, R38 ;  /* 0x000000262765723e */ /* 0x000fe200000010ff */
[C---:B------:R-:W-:Y:S01]  /*7220*/  FMUL R49, R76.reuse, R53 ;  /* 0x000000354c317220 */ /* 0x040fe20000400000 */
[----:B------:R-:W-:Y:S01]  /*7230*/  F2FP.BF16.F32.PACK_AB R102, R37, R36 ;  /* 0x000000242566723e */ /* 0x000fe200000010ff */
[C---:B------:R-:W-:Y:S01]  /*7240*/  FMUL R54, R76.reuse, R54 ;  /* 0x000000364c367220 */ /* 0x040fe20000400000 */
[----:B------:R-:W-:Y:S01]  /*7250*/  F2FP.BF16.F32.PACK_AB R103, R43, R42 ;  /* 0x0000002a2b67723e */ /* 0x000fe200000010ff */
[----:B------:R-:W-:Y:S01]  /*7260*/  FMUL R55, R76, R55 ;  /* 0x000000374c377220 */ /* 0x000fe20000400000 */
[----:B----4-:R-:W-:Y:S01]  /*7270*/  F2FP.BF16.F32.PACK_AB R124, R41, R40 ;  /* 0x00000028297c723e */ /* 0x010fe200000010ff */
[C---:B------:R-:W-:Y:S01]  /*7280*/  FFMA R48, R81.reuse, R83, R48 ;  /* 0x0000005351307223 */ /* 0x040fe20000000030 */
[C---:B------:R-:W-:Y:S01]  /*7290*/  FFMA R49, R81.reuse, R82, R49 ;  /* 0x0000005251317223 */ /* 0x040fe20000000031 */
[----:B------:R1:W-:Y:S01]  /*72a0*/  STS.128 [R177+0x400], R100 ;  /* 0x00040064b1007388 */ /* 0x0003e20000000c00 */
[C---:B------:R-:W-:Y:S01]  /*72b0*/  SHF.L.U32 R83, R138.reuse, 0x10, RZ ;  /* 0x000000108a537819 */ /* 0x040fe200000006ff */
[----:B------:R-:W-:Y:S01]  /*72c0*/  FFMA R54, R81, R85, R54 ;  /* 0x0000005551367223 */ /* 0x000fe20000000036 */
[----:B------:R-:W-:Y:S01]  /*72d0*/  SHF.L.U32 R85, R139, 0x10, RZ ;  /* 0x000000108b557819 */ /* 0x000fe200000006ff */
[----:B------:R-:W-:Y:S01]  /*72e0*/  FFMA R55, R81, R80, R55 ;  /* 0x0000005051377223 */ /* 0x000fe20000000037 */
[----:B------:R-:W-:Y:S01]  /*72f0*/  LOP3.LUT R80, R138, 0xffff0000, RZ, 0xc0, !PT ;  /* 0xffff00008a507812 */ /* 0x000fe200078ec0ff */
[C---:B------:R-:W-:Y:S01]  /*7300*/  FMUL R52, R76.reuse, R56 ;  /* 0x000000384c347220 */ /* 0x040fe20000400000 */
[----:B------:R-:W-:Y:S01]  /*7310*/  LOP3.LUT R82, R139, 0xffff0000, RZ, 0xc0, !PT ;  /* 0xffff00008b527812 */ /* 0x000fe200078ec0ff */
[C---:B------:R-:W-:Y:S01]  /*7320*/  FMUL R53, R76.reuse, R57 ;  /* 0x000000394c357220 */ /* 0x040fe20000400000 */
[C---:B------:R-:W-:Y:S01]  /*7330*/  FMUL R58, R76.reuse, R58 ;  /* 0x0000003a4c3a7220 */ /* 0x040fe20000400000 */
[----:B------:R-:W-:Y:S01]  /*7340*/  FMUL R59, R76, R59 ;  /* 0x0000003b4c3b7220 */ /* 0x000fe20000400000 */
[C---:B------:R-:W-:Y:S01]  /*7350*/  FFMA R52, R81.reuse, R83, R52 ;  /* 0x0000005351347223 */ /* 0x040fe20000000034 */
[C---:B------:R-:W-:Y:S01]  /*7360*/  FFMA R53, R81.reuse, R80, R53 ;  /* 0x0000005051357223 */ /* 0x040fe20000000035 */
[C---:B------:R-:W-:Y:S01]  /*7370*/  FFMA R58, R81.reuse, R85, R58 ;  /* 0x00000055513a7223 */ /* 0x040fe2000000003a */
[----:B------:R-:W-:Y:S01]  /*7380*/  FFMA R59, R81, R82, R59 ;  /* 0x00000052513b7223 */ /* 0x000fe2000000003b */
[----:B------:R-:W-:Y:S01]  /*7390*/  SHF.L.U32 R80, R144, 0x10, RZ ;  /* 0x0000001090507819 */ /* 0x000fe200000006ff */
[----:B------:R-:W-:Y:S01]  /*73a0*/  FMUL R56, R76, R60 ;  /* 0x0000003c4c387220 */ /* 0x000fe20000400000 */
[----:B------:R-:W-:Y:S01]  /*73b0*/  LOP3.LUT R82, R144, 0xffff0000, RZ, 0xc0, !PT ;  /* 0xffff000090527812 */ /* 0x000fe200078ec0ff */
[C---:B------:R-:W-:Y:S01]  /*73c0*/  FMUL R57, R76.reuse, R61 ;  /* 0x0000003d4c397220 */ /* 0x040fe20000400000 */
[----:B------:R-:W-:Y:S01]  /*73d0*/  SHF.L.U32 R83, R145, 0x10, RZ ;  /* 0x0000001091537819 */ /* 0x000fe200000006ff */
[C---:B------:R-:W-:Y:S01]  /*73e0*/  FMUL R62, R76.reuse, R62 ;  /* 0x0000003e4c3e7220 */ /* 0x040fe20000400000 */
[----:B------:R-:W-:Y:S01]  /*73f0*/  F2FP.BF16.F32.PACK_AB R125, R47, R46 ;  /* 0x0000002e2f7d723e */ /* 0x000fe200000010ff */
[----:B------:R-:W-:Y:S01]  /*7400*/  FFMA R56, R81, R80, R56 ;  /* 0x0000005051387223 */ /* 0x000fe20000000038 */
[----:B------:R-:W-:Y:S01]  /*7410*/  F2FP.BF16.F32.PACK_AB R126, R45, R44 ;  /* 0x0000002c2d7e723e */ /* 0x000fe200000010ff */
[----:B------:R-:W-:Y:S01]  /*7420*/  FFMA R57, R81, R82, R57 ;  /* 0x0000005251397223 */ /* 0x000fe20000000039 */
[----:B------:R-:W-:Y:S01]  /*7430*/  F2FP.BF16.F32.PACK_AB R127, R51, R50 ;  /* 0x00000032337f723e */ /* 0x000fe200000010ff */
[----:B------:R-:W-:Y:S01]  /*7440*/  FFMA R62, R81, R83, R62 ;  /* 0x00000053513e7223 */ /* 0x000fe2000000003e */
[----:B------:R-:W-:Y:S01]  /*7450*/  LOP3.LUT R80, R145, 0xffff0000, RZ, 0xc0, !PT ;  /* 0xffff000091507812 */ /* 0x000fe200078ec0ff */
[----:B------:R-:W-:Y:S01]  /*7460*/  FMUL R63, R76, R63 ;  /* 0x0000003f4c3f7220 */ /* 0x000fe20000400000 */
[----:B------:R-:W-:Y:S01]  /*7470*/  SHF.L.U32 R83, R146, 0x10, RZ ;  /* 0x0000001092537819 */ /* 0x000fe200000006ff */
[----:B------:R1:W-:Y:S01]  /*7480*/  STS.128 [R176+0x400], R124 ;  /* 0x0004007cb0007388 */ /* 0x0003e20000000c00 */
[----:B------:R-:W-:Y:S01]  /*7490*/  FMUL R60, R76, R64 ;  /* 0x000000404c3c7220 */ /* 0x000fe20000400000 */
[----:B------:R-:W-:Y:S01]  /*74a0*/  LOP3.LUT R82, R146, 0xffff0000, RZ, 0xc0, !PT ;  /* 0xffff000092527812 */ /* 0x000fe200078ec0ff */
[C---:B------:R-:W-:Y:S01]  /*74b0*/  FMUL R61, R76.reuse, R65 ;  /* 0x000000414c3d7220 */ /* 0x040fe20000400000 */
[----:B------:R-:W-:Y:S01]  /*74c0*/  SHF.L.U32 R85, R147, 0x10, RZ ;  /* 0x0000001093557819 */ /* 0x000fe200000006ff */
[C---:B------:R-:W-:Y:S01]  /*74d0*/  FMUL R66, R76.reuse, R66 ;  /* 0x000000424c427220 */ /* 0x040fe20000400000 */
[----:B------:R-:W-:Y:S01]  /*74e0*/  FFMA R63, R81, R80, R63 ;  /* 0x00000050513f7223 */ /* 0x000fe2000000003f */
[----:B------:R-:W-:Y:S01]  /*74f0*/  FMUL R67, R76, R67 ;  /* 0x000000434c437220 */ /* 0x000fe20000400000 */
[----:B------:R-:W-:Y:S01]  /*7500*/  F2FP.BF16.F32.PACK_AB R132, R49, R48 ;  /* 0x000000303184723e */ /* 0x000fe200000010ff */
[----:B------:R-:W-:Y:S01]  /*7510*/  FFMA R60, R81, R83, R60 ;  /* 0x00000053513c7223 */ /* 0x000fe2000000003c */
[----:B------:R-:W-:Y:S01]  /*7520*/  F2FP.BF16.F32.PACK_AB R133, R55, R54 ;  /* 0x000000363785723e */ /* 0x000fe200000010ff */
[----:B------:R-:W-:Y:S01]  /*7530*/  FFMA R61, R81, R82, R61 ;  /* 0x00000052513d7223 */ /* 0x000fe2000000003d */
[----:B------:R-:W-:Y:S01]  /*7540*/  F2FP.BF16.F32.PACK_AB R134, R53, R52 ;  /* 0x000000343586723e */ /* 0x000fe200000010ff */
[----:B------:R-:W-:Y:S01]  /*7550*/  FFMA R66, R81, R85, R66 ;  /* 0x0000005551427223 */ /* 0x000fe20000000042 */
[----:B------:R-:W-:Y:S01]  /*7560*/  F2FP.BF16.F32.PACK_AB R135, R59, R58 ;  /* 0x0000003a3b87723e */ /* 0x000fe200000010ff */
[----:B------:R-:W-:Y:S01]  /*7570*/  FFMA R67, R81, R84, R67 ;  /* 0x0000005451437223 */ /* 0x000fe20000000043 */
[----:B------:R-:W-:Y:S02]  /*7580*/  F2FP.BF16.F32.PACK_AB R140, R57, R56 ;  /* 0x00000038398c723e */ /* 0x000fe400000010ff */
[----:B------:R-:W-:Y:S01]  /*7590*/  F2FP.BF16.F32.PACK_AB R141, R63, R62 ;  /* 0x0000003e3f8d723e */ /* 0x000fe200000010ff */
[----:B------:R1:W-:Y:S01]  /*75a0*/  STS.128 [R175+0x400], R132 ;  /* 0x00040084af007388 */ /* 0x0003e20000000c00 */
[----:B------:R-:W-:Y:S02]  /*75b0*/  F2FP.BF16.F32.PACK_AB R142, R61, R60 ;  /* 0x0000003c3d8e723e */ /* 0x000fe400000010ff */
[----:B------:R-:W-:Y:S05]  /*75c0*/  F2FP.BF16.F32.PACK_AB R143, R67, R66 ;  /* 0x00000042438f723e */ /* 0x000fea00000010ff */
[----:B------:R1:W-:Y:S01]  /*75d0*/  STS.128 [R174+0x400], R140 ;  /* 0x0004008cae007388 */ /* 0x0003e20000000c00 */
[----:B------:R-:W-:Y:S01]  /*75e0*/  @!PT LDS RZ, [RZ] ;  /* 0x00000000fffff984 */ /* 0x000fe20000000800 */
[----:B------:R-:W-:Y:S01]  /*75f0*/  @!PT LDS RZ, [RZ] ;  /* 0x00000000fffff984 */ /* 0x000fe20000000800 */
[----:B------:R-:W-:Y:S01]  /*7600*/  @!PT LDS RZ, [RZ] ;  /* 0x00000000fffff984 */ /* 0x000fe20000000800 */
[----:B------:R-:W-:Y:S01]  /*7610*/  @!PT LDS RZ, [RZ] ;  /* 0x00000000fffff984 */ /* 0x000fe20000000800 */
[----:B------:R2:W-:Y:S07]  /*7620*/  MEMBAR.ALL.CTA ;  /* 0x0000000000007992 */ /* 0x0005ee0000008000 */
[----:B--2---:R-:W2:Y:S02]  /*7630*/  FENCE.VIEW.ASYNC.S ;  /* 0x00000000000073c6 */ /* 0x004ea40000000000 */
[----:B--2---:R-:W-:Y:S06]  /*7640*/  BAR.SYNC.DEFER_BLOCKING 0x1, 0x80 ;  /* 0x0042000000007b1d */ /* 0x004fec0000010000 */
[----:B------:R-:W-:Y:S05]  /*7650*/  @P0 BRA `(.L_x_122) ;  /* 0x0000000000280947 */ /* 0x000fea0003800000 */
[----:B------:R-:W-:Y:S02]  /*7660*/  UIADD3 UR4, UPT, UPT, UR48, 0x400, URZ ;  /* 0x0000040030047890 */ /* 0x000fe4000fffe0ff */
[----:B------:R-:W-:Y:S01]  /*7670*/  UIADD3 UR6, UP0, UPT, UR52, 0x680, URZ ;  /* 0x0000068034067890 */ /* 0x000fe2000ff1e0ff */
[----:B------:R-:W-:Y:S03]  /*7680*/  UMOV UR43, UR36 ;  /* 0x00000024002b7c82 */ /* 0x000fe60008000000 */
[----:B------:R-:W-:Y:S01]  /*7690*/  MOV R163, UR4 ;  /* 0x0000000400a37c02 */ /* 0x000fe20008000f00 */
[----:B------:R-:W-:Y:S03]  /*76a0*/  UIADD3.X UR7, UPT, UPT, URZ, UR53, URZ, UP0, !UPT ;  /* 0x00000035ff077290 */ /* 0x000fe600087fe4ff */
[----:B------:R-:W-:Y:S11]  /*76b0*/  R2UR UR40, R163 ;  /* 0x00000000a32872ca */ /* 0x000ff600000e0000 */
[----:B------:R-:W-:Y:S02]  /*76c0*/  @!UPT UIADD3 URZ, UPT, UPT, URZ, URZ, URZ ;  /* 0x000000fffffff290 */ /* 0x000fe4000fffe0ff */
[----:B------:R2:W-:Y:S01]  /*76d0*/  UTMASTG.3D [UR40], [UR6] ;  /* 0x00000028060073b5 */ /* 0x0005e20008010000 */
[----:B------:R0:W-:Y:S01]  /*76e0*/  UTMACMDFLUSH ;  /* 0x00000000000079b7 */ /* 0x0001e20000000000 */
[----:B--2---:R-:W-:Y:S04]  /*76f0*/  DEPBAR.LE SB0, 0x1 ;  /* 0x000080400000791a */ /* 0x004fe80000000000 */
.L_x_122:
[----:B------:R-:W-:Y:S05]  /*7700*/  BSYNC.RECONVERGENT B0 ;  /* 0x0000000000007941 */ /* 0x000fea0003800200 */
.L_x_121:
[----:B------:R-:W-:Y:S01]  /*7710*/  BAR.SYNC.DEFER_BLOCKING 0x1, 0x80 ;  /* 0x0042000000007b1d */ /* 0x000fe20000010000 */
[----:B------:R-:W-:Y:S01]  /*7720*/  ISETP.NE.AND P1, PT, R179, RZ, PT ;  /* 0x000000ffb300720c */ /* 0x000fe20003f25270 */
[----:B------:R-:W-:Y:S01]  /*7730*/  UIADD3 UR4, UPT, UPT, UR50, -0x1, URZ ;  /* 0xffffffff32047890 */ /* 0x000fe2000fffe0ff */
[----:B------:R-:W-:Y:S03]  /*7740*/  LEA R3, R109, UR48, 0x3 ;  /* 0x000000306d037c11 */ /* 0x000fe6000f8e18ff */
[----:B------:R-:W-:Y:S08]  /*7750*/  UISETP.GT.U32.AND UP0, UPT, UR4, -0x3, UPT ;  /* 0xfffffffd0400788c */ /* 0x000ff0000bf04070 */
[----:B------:R-:W-:Y:S01]  /*7760*/  @P1 SHF.L.U32 R4, R167, 0x1f, RZ ;  /* 0x0000001fa7041819 */ /* 0x000fe200000006ff */
[----:B------:R-:W-:Y:S06]  /*7770*/  BRA.U UP0, `(.L_x_123) ;  /* 0x0000000100247547 */ /* 0x000fec000b800000 */
[----:B------:R-:W-:Y:S01]  /*7780*/  IMAD.U32 R5, RZ, RZ, UR49 ;  /* 0x00000031ff057e24 */ /* 0x000fe2000f8e00ff */
[----:B------:R-:W-:Y:S01]  /*7790*/  MOV R0, UR37 ;  /* 0x0000002500007c02 */ /* 0x000fe20008000f00 */
[----:B------:R-:W-:Y:S03]  /*77a0*/  UIADD3 UR49, UPT, UPT, UR49, 0x1, URZ ;  /* 0x0000000131317890 */ /* 0x000fe6000fffe0ff */
[----:B------:R-:W-:Y:S01]  /*77b0*/  @P1 LEA R5, R5, UR48, 0x3 ;  /* 0x0000003005051c11 */ /* 0x000fe2000f8e18ff */
[----:B------:R-:W-:Y:S04]  /*77c0*/  UISETP.NE.AND UP0, UPT, UR49, 0x3, UPT ;  /* 0x000000033100788c */ /* 0x000fe8000bf05270 */
[----:B------:R-:W-:Y:S01]  /*77d0*/  @P1 VIADD R5, R5, 0xd8 ;  /* 0x000000d805051836 */ /* 0x000fe20000000000 */
[----:B------:R-:W-:Y:S04]  /*77e0*/  USEL UR49, UR49, URZ, UP0 ;  /* 0x000000ff31317287 */ /* 0x000fe80008000000 */
[----:B------:R-:W-:Y:S04]  /*77f0*/  @P1 PRMT R0, R0, 0x654, R5 ;  /* 0x0000065400001816 */ /* 0x000fe80000000005 */
[----:B------:R2:W-:Y:S04]  /*7800*/  @P1 SYNCS.ARRIVE.TRANS64.RED.A1T0 RZ, [R0+URZ], RZ ;  /* 0x000000ff00ff19a7 */ /* 0x0005e800081004ff */
.L_x_123:
[----:B------:R-:W4:Y:S01]  /*7810*/  @P1 SYNCS.PHASECHK.TRANS64.TRYWAIT P0, [R3+URZ+0xc0], R4 ;  /* 0x0000c004030015a7 */ /* 0x000f2200080011ff */
[----:B------:R-:W-:Y:S01]  /*7820*/  BSSY B1, `(.L_x_124) ;  /* 0x000001f000017945 */ /* 0x000fe20003800000 */
[----:B----4-:R-:W-:Y:S03]  /*7830*/  @P1 SEL R111, RZ, 0x1, !P0 ;  /* 0x00000001ff6f1807 */ /* 0x010fe60004000000 */
[----:B------:R-:W-:Y:S05]  /*7840*/  @!P1 BRA `(.L_x_125) ;  /* 0x0000000000709947 */ /* 0x000fea0003800000 */
[----:B------:R-:W-:Y:S01]  /*7850*/  ISETP.NE.AND P1, PT, R117, RZ, PT ;  /* 0x000000ff7500720c */ /* 0x000fe20003f25270 */
[----:B------:R-:W-:Y:S01]  /*7860*/  BSSY B0, `(.L_x_126) ;  /* 0x000000b000007945 */ /* 0x000fe20003800000 */
[----:B------:R-:W-:Y:S11]  /*7870*/  ISETP.NE.AND P0, PT, R111, RZ, PT ;  /* 0x000000ff6f00720c */ /* 0x000ff60003f05270 */
[----:B------:R-:W-:Y:S05]  /*7880*/  @P1 IMAD R6, R109, 0x4000, R182 ;  /* 0x000040006d061824 */ /* 0x000fea00078e02b6 */
[----:B------:R-:W-:Y:S04]  /*7890*/  @P1 IADD3 R9, PT, PT, R6, UR48, RZ ;  /* 0x0000003006091c10 */ /* 0x000fe8000fffe0ff */
[----:B------:R-:W-:Y:S01]  /*78a0*/  @P1 IADD3 R7, PT, PT, R110, R9, RZ ;  /* 0x000000096e071210 */ /* 0x000fe20007ffe0ff */
[--C-:B------:R-:W-:Y:S02]  /*78b0*/  @P1 IMAD.IADD R5, R108, 0x1, R9.reuse ;  /* 0x000000016c051824 */ /* 0x100fe400078e0209 */
[----:B------:R-:W-:Y:S01]  /*78c0*/  @P1 IMAD.IADD R4, R116, 0x1, R9 ;  /* 0x0000000174041824 */ /* 0x000fe200078e0209 */
[----:B------:R-:W-:Y:S06]  /*78d0*/  @P0 BRA `(.L_x_127) ;  /* 0x00000000000c0947 */ /* 0x000fec0003800000 */
[----:B--2---:R-:W-:Y:S04]  /*78e0*/  SHF.L.U32 R0, R167, 0x1f, RZ ;  /* 0x0000001fa7007819 */ /* 0x004fe800000006ff */
[----:B------:R-:W2:Y:S02]  /*78f0*/  SYNCS.PHASECHK.TRANS64.TRYWAIT P0, [R3+URZ+0xc0], R0 ;  /* 0x0000c000030075a7 */ /* 0x000ea400080011ff */
[----:B--2---:R-:W-:Y:S05]  /*7900*/  @!P0 BRA `(.L_x_128) ;  /* 0x0000003400ec8947 */ /* 0x004fea0003800000 */
.L_x_127:
[----:B------:R-:W-:Y:S05]  /*7910*/  BSYNC B0 ;  /* 0x0000000000007941 */ /* 0x000fea0003800000 */
.L_x_126:
[----:B------:R-:W-:Y:S01]  /*7920*/  ISETP.NE.AND P0, PT, R117, RZ, PT ;  /* 0x000000ff7500720c */ /* 0x000fe20003f05270 */
[----:B------:R-:W-:Y:S11]  /*7930*/  VIADD R109, R109, 0x1 ;  /* 0x000000016d6d7836 */ /* 0x000ff60000000000 */
[----:B------:R-:W-:Y:S01]  /*7940*/  @!UPT UIADD3 URZ, UPT, UPT, URZ, URZ, URZ ;  /* 0x000000fffffff290 */ /* 0x000fe2000fffe0ff */
[----:B------:R4:W1:Y:S01]  /*7950*/  @P0 LDS.128 R88, [R6+UR48+0x400] ;  /* 0x0004003006580984 */ /* 0x0008620008000c00 */
[--C-:B--2---:R-:W-:Y:S01]  /*7960*/  @P0 IMAD.IADD R3, R110, 0x1, R5.reuse ;  /* 0x000000016e030824 */ /* 0x104fe200078e0205 */
[C---:B------:R-:W-:Y:S01]  /*7970*/  @P0 IADD3 R0, PT, PT, R116.reuse, R7, RZ ;  /* 0x0000000774000210 */ /* 0x040fe20007ffe0ff */
[C---:B------:R-:W-:Y:S01]  /*7980*/  @P0 IMAD.IADD R8, R116.reuse, 0x1, R5 ;  /* 0x0000000174080824 */ /* 0x040fe200078e0205 */
[----:B------:R4:W2:Y:S02]  /*7990*/  @P0 LDS.128 R96, [R4+0x400] ;  /* 0x0004000004600984 */ /* 0x0008a40000000c00 */
[----:B------:R-:W-:Y:S02]  /*79a0*/  @P0 IADD3 R9, PT, PT, R116, R3, RZ ;  /* 0x0000000374090210 */ /* 0x000fe40007ffe0ff */
[----:B------:R4:W1:Y:S04]  /*79b0*/  @P0 LDS.128 R104, [R7+0x400] ;  /* 0x0004000007680984 */ /* 0x0008680000000c00 */
[----:B------:R4:W1:Y:S04]  /*79c0*/  @P0 LDS.128 R112, [R0+0x400] ;  /* 0x0004000000700984 */ /* 0x0008680000000c00 */
[----:B------:R4:W1:Y:S04]  /*79d0*/  @P0 LDS.128 R120, [R5+0x400] ;  /* 0x0004000005780984 */ /* 0x0008680000000c00 */
[----:B------:R4:W1:Y:S04]  /*79e0*/  @P0 LDS.128 R128, [R8+0x400] ;  /* 0x0004000008800984 */ /* 0x0008680000000c00 */
[----:B------:R4:W1:Y:S04]  /*79f0*/  @P0 LDS.128 R136, [R3+0x400] ;  /* 0x0004000003880984 */ /* 0x0008680000000c00 */
[----:B------:R4:W1:Y:S02]  /*7a00*/  @P0 LDS.128 R144, [R9+0x400] ;  /* 0x0004000009900984 */ /* 0x0008640000000c00 */
.L_x_125:
[----:B------:R-:W-:Y:S05]  /*7a10*/  BSYNC B1 ;  /* 0x0000000000017941 */ /* 0x000fea0003800000 */
.L_x_124:
[----:B----4-:R-:W-:Y:S05]  /*7a20*/  VIADD R3, R78, 0x40 ;  /* 0x000000404e037836 */ /* 0x010fea0000000000 */
[----:B------:R-:W-:Y:S04]  /*7a30*/  SHF.R.U32.HI R3, RZ, 0x15, R3 ;  /* 0x00000015ff037819 */ /* 0x000fe80000011603 */
[----:B------:R-:W-:Y:S11]  /*7a40*/  LOP3.LUT P0, RZ, R3, 0x3, R162, 0x48, !PT ;  /* 0x0000000303ff7812 */ /* 0x000ff600078048a2 */
[----:B------:R-:W-:Y:S02]  /*7a50*/  @!UPT UIADD3 URZ, UPT, UPT, URZ, URZ, URZ ;  /* 0x000000fffffff290 */ /* 0x000fe4000fffe0ff */
        /* <DEDUP_REMOVED lines=17> */
.L_x_129:
[----:B-1----:R-:W-:Y:S01]  /*7b70*/  SHF.L.U32 R80, R88, 0x10, RZ ;  /* 0x0000001058507819 */ /* 0x002fe200000006ff */
[----:B------:R-:W-:Y:S05]  /*7b80*/  WARPSYNC.ALL ;  /* 0x0000000000007948 */ /* 0x000fea0003800000 */
[----:B------:R-:W-:Y:S01]  /*7b90*/  R2UR UR4, R78 ;  /* 0x000000004e0472ca */ /* 0x000fe200000e0000 */
[----:B------:R-:W-:Y:S01]  /*7ba0*/  BSSY.RECONVERGENT B0, `(.L_x_130) ;  /* 0x00000fb000007945 */ /* 0x000fe20003800200 */
[----:B------:R-:W-:Y:S02]  /*7bb0*/  LOP3.LUT R82, R88, 0xffff0000, RZ, 0xc0, !PT ;  /* 0xffff000058527812 */ /* 0x000fe400078ec0ff */
[----:B------:R-:W-:Y:S02]  /*7bc0*/  SHF.L.U32 R83, R89, 0x10, RZ ;  /* 0x0000001059537819 */ /* 0x000fe400000006ff */
[----:B------:R-:W-:Y:S02]  /*7bd0*/  LOP3.LUT R84, R91, 0xffff0000, RZ, 0xc0, !PT ;  /* 0xffff00005b547812 */ /* 0x000fe400078ec0ff */
[----:B------:R-:W-:Y:S05]  /*7be0*/  ISETP.NE.AND P0, PT, R170, RZ, PT ;  /* 0x000000ffaa00720c */ /* 0x000fea0003f05270 */
[----:B------:R-:W2:Y:S02]  /*7bf0*/  LDTM.x64 R4, tmem[UR4+0x40] ;  /* 0x00004004000479ee */ /* 0x000ea40008340000 */
[C---:B--2---:R-:W-:Y:S01]  /*7c00*/  FMUL R0, R76.reuse, R4 ;  /* 0x000000044c007220 */ /* 0x044fe20000400000 */
[C---:B------:R-:W-:Y:S01]  /*7c10*/  FMUL R3, R76.reuse, R5 ;  /* 0x000000054c037220 */ /* 0x040fe20000400000 */
[C---:B------:R-:W-:Y:S01]  /*7c20*/  FMUL R6, R76.reuse, R6 ;  /* 0x000000064c067220 */ /* 0x040fe20000400000 */
[----:B------:R-:W-:Y:S01]  /*7c30*/  FMUL R7, R76, R7 ;  /* 0x000000074c077220 */ /* 0x000fe20000400000 */
[----:B------:R-:W-:Y:S01]  /*7c40*/  FFMA R0, R81, R80, R0 ;  /* 0x0000005051007223 */ /* 0x000fe20000000000 */
[----:B------:R-:W-:Y:S01]  /*7c50*/  LOP3.LUT R80, R89, 0xffff0000, RZ, 0xc0, !PT ;  /* 0xffff000059507812 */ /* 0x000fe200078ec0ff */
[----:B------:R-:W-:Y:S01]  /*7c60*/  FFMA R3, R81, R82, R3 ;  /* 0x0000005251037223 */ /* 0x000fe20000000003 */
[----:B------:R-:W-:Y:S01]  /*7c70*/  SHF.L.U32 R82, R91, 0x10, RZ ;  /* 0x000000105b527819 */ /* 0x000fe200000006ff */
[C---:B------:R-:W-:Y:S01]  /*7c80*/  FFMA R6, R81.reuse, R83, R6 ;  /* 0x0000005351067223 */ /* 0x040fe20000000006 */
[----:B------:R-:W-:Y:S01]  /*7c90*/  SHF.L.U32 R83, R90, 0x10, RZ ;  /* 0x000000105a537819 */ /* 0x000fe200000006ff */
[----:B------:R-:W-:Y:S01]  /*7ca0*/  FFMA R7, R81, R80, R7 ;  /* 0x0000005051077223 */ /* 0x000fe20000000007 */
[----:B------:R-:W-:Y:S01]  /*7cb0*/  F2FP.BF16.F32.PACK_AB R92, R3, R0 ;  /* 0x00000000035c723e */ /* 0x000fe200000010ff */
[----:B------:R-:W-:Y:S01]  /*7cc0*/  FMUL R4, R76, R8 ;  /* 0x000000084c047220 */ /* 0x000fe20000400000 */
[----:B------:R-:W-:Y:S01]  /*7cd0*/  LOP3.LUT R80, R90, 0xffff0000, RZ, 0xc0, !PT ;  /* 0xffff00005a507812 */ /* 0x000fe200078ec0ff */
[C---:B------:R-:W-:Y:S01]  /*7ce0*/  FMUL R0, R76.reuse, R9 ;  /* 0x000000094c007220 */ /* 0x040fe20000400000 */
[----:B------:R-:W-:Y:S01]  /*7cf0*/  F2FP.BF16.F32.PACK_AB R93, R7, R6 ;  /* 0x00000006075d723e */ /* 0x000fe200000010ff */
[----:B------:R-:W-:Y:S01]  /*7d00*/  FMUL R3, R76, R10 ;  /* 0x0000000a4c037220 */ /* 0x000fe20000400000 */
[C---:B------:R-:W-:Y:S01]  /*7d10*/  FFMA R4, R81.reuse, R83, R4 ;  /* 0x0000005351047223 */ /* 0x040fe20000000004 */
[----:B------:R-:W-:Y:S01]  /*7d20*/  SHF.L.U32 R83, R98, 0x10, RZ ;  /* 0x0000001062537819 */ /* 0x000fe200000006ff */
[----:B------:R-:W-:Y:S01]  /*7d30*/  FMUL R5, R76, R11 ;  /* 0x0000000b4c057220 */ /* 0x000fe20000400000 */
[C---:B------:R-:W-:Y:S01]  /*7d40*/  FFMA R0, R81.reuse, R80, R0 ;  /* 0x0000005051007223 */ /* 0x040fe20000000000 */
[C---:B------:R-:W-:Y:S01]  /*7d50*/  SHF.L.U32 R80, R96.reuse, 0x10, RZ ;  /* 0x0000001060507819 */ /* 0x040fe200000006ff */
[C---:B------:R-:W-:Y:S01]  /*7d60*/  FFMA R3, R81.reuse, R82, R3 ;  /* 0x0000005251037223 */ /* 0x040fe20000000003 */
[----:B------:R-:W-:Y:S01]  /*7d70*/  LOP3.LUT R82, R96, 0xffff0000, RZ, 0xc0, !PT ;  /* 0xffff000060527812 */ /* 0x000fe200078ec0ff */
[----:B------:R-:W-:Y:S01]  /*7d80*/  FMUL R6, R76, R12 ;  /* 0x0000000c4c067220 */ /* 0x000fe20000400000 */
[----:B------:R-:W-:Y:S01]  /*7d90*/  F2FP.BF16.F32.PACK_AB R94, R0, R4 ;  /* 0x00000004005e723e */ /* 0x000fe200000010ff */
[C---:B------:R-:W-:Y:S01]  /*7da0*/  FFMA R5, R81.reuse, R84, R5 ;  /* 0x0000005451057223 */ /* 0x040fe20000000005 */
[C---:B------:R-:W-:Y:S01]  /*7db0*/  FMUL R7, R76.reuse, R13 ;  /* 0x0000000d4c077220 */ /* 0x040fe20000400000 */
[----:B------:R-:W-:Y:S01]  /*7dc0*/  FFMA R6, R81, R80, R6 ;  /* 0x0000005051067223 */ /* 0x000fe20000000006 */
[----:B------:R-:W-:Y:S01]  /*7dd0*/  SHF.L.U32 R80, R97, 0x10, RZ ;  /* 0x0000001061507819 */ /* 0x000fe200000006ff */
[C---:B------:R-:W-:Y:S01]  /*7de0*/  FMUL R0, R76.reuse, R14 ;  /* 0x0000000e4c007220 */ /* 0x040fe20000400000 */
[----:B------:R-:W-:Y:S01]  /*7df0*/  F2FP.BF16.F32.PACK_AB R95, R5, R3 ;  /* 0x00000003055f723e */ /* 0x000fe200000010ff */
[----:B------:R-:W-:Y:S01]  /*7e00*/  FFMA R7, R81, R82, R7 ;  /* 0x0000005251077223 */ /* 0x000fe20000000007 */
[----:B------:R-:W-:Y:S01]  /*7e10*/  LOP3.LUT R82, R97, 0xffff0000, RZ, 0xc0, !PT ;  /* 0xffff000061527812 */ /* 0x000fe200078ec0ff */
[C---:B------:R-:W-:Y:S01]  /*7e20*/  FMUL R3, R76.reuse, R15 ;  /* 0x0000000f4c037220 */ /* 0x040fe20000400000 */
[----:B------:R-:W-:Y:S01]  /*7e30*/  FMUL R4, R76, R16 ;  /* 0x000000104c047220 */ /* 0x000fe20000400000 */
[C---:B------:R-:W-:Y:S01]  /*7e40*/  FFMA R0, R81.reuse, R80, R0 ;  /* 0x0000005051007223 */ /* 0x040fe20000000000 */
[----:B------:R-:W-:Y:S01]  /*7e50*/  LOP3.LUT R80, R98, 0xffff0000, RZ, 0xc0, !PT ;  /* 0xffff000062507812 */ /* 0x000fe200078ec0ff */
[----:B------:R-:W-:Y:S01]  /*7e60*/  FFMA R3, R81, R82, R3 ;  /* 0x0000005251037223 */ /* 0x000fe20000000003 */
[----:B------:R-:W-:Y:S01]  /*7e70*/  F2FP.BF16.F32.PACK_AB R84, R7, R6 ;  /* 0x000000060754723e */ /* 0x000fe200000010ff */
[----:B------:R-:W-:Y:S01]  /*7e80*/  FFMA R4, R81, R83, R4 ;  /* 0x0000005351047223 */ /* 0x000fe20000000004 */
[C---:B------:R-:W-:Y:S01]  /*7e90*/  SHF.L.U32 R83, R99.reuse, 0x10, RZ ;  /* 0x0000001063537819 */ /* 0x040fe200000006ff */
[C---:B------:R-:W-:Y:S01]  /*7ea0*/  FMUL R5, R76.reuse, R17 ;  /* 0x000000114c057220 */ /* 0x040fe20000400000 */
[----:B------:R-:W-:Y:S01]  /*7eb0*/  LOP3.LUT R82, R99, 0xffff0000, RZ, 0xc0, !PT ;  /* 0xffff000063527812 */ /* 0x000fe200078ec0ff */
[C---:B------:R-:W-:Y:S01]  /*7ec0*/  FMUL R6, R76.reuse, R18 ;  /* 0x000000124c067220 */ /* 0x040fe20000400000 */
[----:B------:R-:W-:Y:S01]  /*7ed0*/  F2FP.BF16.F32.PACK_AB R85, R3, R0 ;  /* 0x000000000355723e */ /* 0x000fe200000010ff */
[----:B------:R-:W-:Y:S01]  /*7ee0*/  FMUL R7, R76, R19 ;  /* 0x000000134c077220 */ /* 0x000fe20000400000 */
[C---:B------:R-:W-:Y:S01]  /*7ef0*/  FFMA R5, R81.reuse, R80, R5 ;  /* 0x0000005051057223 */ /* 0x040fe20000000005 */
[C---:B------:R-:W-:Y:S01]  /*7f00*/  SHF.L.U32 R80, R104.reuse, 0x10, RZ ;  /* 0x0000001068507819 */ /* 0x040fe200000006ff */
[----:B------:R-:W-:Y:S01]  /*7f10*/  FFMA R6, R81, R83, R6 ;  /* 0x0000005351067223 */ /* 0x000fe20000000006 */
[----:B------:R-:W-:Y:S01]  /*7f20*/  SHF.L.U32 R83, R107, 0x10, RZ ;  /* 0x000000106b537819 */ /* 0x000fe200000006ff */
[----:B------:R-:W-:Y:S01]  /*7f30*/  FFMA R7, R81, R82, R7 ;  /* 0x0000005251077223 */ /* 0x000fe20000000007 */
[----:B------:R-:W-:Y:S01]  /*7f40*/  LOP3.LUT R82, R104, 0xffff0000, RZ, 0xc0, !PT ;  /* 0xffff000068527812 */ /* 0x000fe200078ec0ff */
[C---:B------:R-:W-:Y:S01]  /*7f50*/  FMUL R0, R76.reuse, R20 ;  /* 0x000000144c007220 */ /* 0x040fe20000400000 */
[----:B------:R-:W-:Y:S01]  /*7f60*/  F2FP.BF16.F32.PACK_AB R86, R5, R4 ;  /* 0x000000040556723e */ /* 0x000fe200000010ff */
[C---:B------:R-:W-:Y:S01]  /*7f70*/  FMUL R3, R76.reuse, R21 ;  /* 0x000000154c037220 */ /* 0x040fe20000400000 */
[----:B------:R-:W-:Y:S01]  /*7f80*/  F2FP.BF16.F32.PACK_AB R87, R7, R6 ;  /* 0x000000060757723e */ /* 0x000fe200000010ff */
[----:B------:R-:W-:Y:S01]  /*7f90*/  FFMA R0, R81, R80, R0 ;  /* 0x0000005051007223 */ /* 0x000fe20000000000 */
[----:B------:R-:W-:Y:S01]  /*7fa0*/  SHF.L.U32 R80, R105, 0x10, RZ ;  /* 0x0000001069507819 */ /* 0x000fe200000006ff */
[----:B------:R-:W-:Y:S01]  /*7fb0*/  FFMA R3, R81, R82, R3 ;  /* 0x0000005251037223 */ /* 0x000fe20000000003 */
[----:B------:R-:W-:Y:S01]  /*7fc0*/  LOP3.LUT R82, R107, 0xffff0000, RZ, 0xc0, !PT ;  /* 0xffff00006b527812 */ /* 0x000fe200078ec0ff */
[C---:B------:R-:W-:Y:S01]  /*7fd0*/  FMUL R4, R76.reuse, R22 ;  /* 0x000000164c047220 */ /* 0x040fe20000400000 */
[----:B------:R1:W-:Y:S01]  /*7fe0*/  STS.128 [R182+UR48+0x4400], R92 ;  /* 0x0044005cb6007988 */ /* 0x0003e20008000c30 */
[C---:B------:R-:W-:Y:S01]  /*7ff0*/  FMUL R5, R76.reuse, R23 ;  /* 0x000000174c057220 */ /* 0x040fe20000400000 */
[----:B------:R-:W-:Y:S01]  /*8000*/  F2FP.BF16.F32.PACK_AB R100, R3, R0 ;  /* 0x000000000364723e */ /* 0x000fe200000010ff */
[----:B------:R-:W-:Y:S01]  /*8010*/  FFMA R4, R81, R80, R4 ;  /* 0x0000005051047223 */ /* 0x000fe20000000004 */
[----:B------:R-:W-:Y:S01]  /*8020*/  LOP3.LUT R0, R105, 0xffff0000, RZ, 0xc0, !PT ;  /* 0xffff000069007812 */ /* 0x000fe200078ec0ff */
[----:B------:R-:W-:Y:S01]  /*8030*/  FMUL R6, R76, R24 ;  /* 0x000000184c067220 */ /* 0x000fe20000400000 */
[----:B------:R-:W-:Y:S01]  /*8040*/  SHF.L.U32 R3, R106, 0x10, RZ ;  /* 0x000000106a037819 */ /* 0x000fe200000006ff */
[----:B------:R-:W-:Y:S01]  /*8050*/  FMUL R7, R76, R25 ;  /* 0x000000194c077220 */ /* 0x000fe20000400000 */
[----:B------:R-:W-:Y:S01]  /*8060*/  LOP3.LUT R80, R106, 0xffff0000, RZ, 0xc0, !PT ;  /* 0xffff00006a507812 */ /* 0x000fe200078ec0ff */
[C---:B------:R-:W-:Y:S01]  /*8070*/  FFMA R5, R81.reuse, R0, R5 ;  /* 0x0000000051057223 */ /* 0x040fe20000000005 */
[----:B------:R-:W-:Y:S01]  /*8080*/  SHF.L.U32 R0, R112, 0x10, RZ ;  /* 0x0000001070007819 */ /* 0x000fe200000006ff */
[C---:B------:R-:W-:Y:S01]  /*8090*/  FMUL R8, R76.reuse, R26 ;  /* 0x0000001a4c087220 */ /* 0x040fe20000400000 */
        /* <DEDUP_REMOVED lines=39> */
[----:B------:R2:W-:Y:S01]  /*8310*/  STS.128 [R181+0x4400], R84 ;  /* 0x00440054b5007388 */ /* 0x0005e20000000c00 */
[----:B------:R-:W-:Y:S01]  /*8320*/  FFMA R18, R81, R0, R18 ;  /* 0x0000000051127223 */ /* 0x000fe20000000012 */
[----:B------:R-:W-:Y:S01]  /*8330*/  LOP3.LUT R0, R121, 0xffff0000, RZ, 0xc0, !PT ;  /* 0xffff000079007812 */ /* 0x000fe200078ec0ff */
[C---:B------:R-:W-:Y:S01]  /*8340*/  FFMA R19, R81.reuse, R80, R19 ;  /* 0x0000005051137223 */ /* 0x040fe20000000013 */
[----:B------:R-:W-:Y:S01]  /*8350*/  LOP3.LUT R80, R122, 0xffff0000, RZ, 0xc0, !PT ;  /* 0xffff00007a507812 */ /* 0x000fe200078ec0ff */
[----:B------:R-:W-:Y:S01]  /*8360*/  FMUL R21, R76, R39 ;  /* 0x000000274c157220 */ /* 0x000fe20000400000 */
[----:B------:R-:W-:Y:S01]  /*8370*/  FFMA R20, R81, R3, R20 ;  /* 0x0000000351147223 */ /* 0x000fe20000000014 */
[----:B------:R-:W-:Y:S01]  /*8380*/  SHF.L.U32 R3, R122, 0x10, RZ ;  /* 0x000000107a037819 */ /* 0x000fe200000006ff */
[C---:B------:R-:W-:Y:S01]  /*8390*/  FMUL R22, R76.reuse, R40 ;  /* 0x000000284c167220 */ /* 0x040fe20000400000 */
[----:B-1----:R-:W-:Y:S01]  /*83a0*/  F2FP.BF16.F32.PACK_AB R92, R19, R18 ;  /* 0x00000012135c723e */ /* 0x002fe200000010ff */
[----:B------:R-:W-:Y:S01]  /*83b0*/  FFMA R21, R81, R0, R21 ;  /* 0x0000000051157223 */ /* 0x000fe20000000015 */
[----:B------:R-:W-:Y:S01]  /*83c0*/  LOP3.LUT R0, R123, 0xffff0000, RZ, 0xc0, !PT ;  /* 0xffff00007b007812 */ /* 0x000fe200078ec0ff */
[C---:B------:R-:W-:Y:S01]  /*83d0*/  FMUL R23, R76.reuse, R41 ;  /* 0x000000294c177220 */ /* 0x040fe20000400000 */
[C---:B------:R-:W-:Y:S01]  /*83e0*/  FMUL R24, R76.reuse, R42 ;  /* 0x0000002a4c187220 */ /* 0x040fe20000400000 */
[----:B------:R-:W-:Y:S01]  /*83f0*/  FMUL R25, R76, R43 ;  /* 0x0000002b4c197220 */ /* 0x000fe20000400000 */
[----:B------:R-:W-:Y:S01]  /*8400*/  F2FP.BF16.F32.PACK_AB R93, R21, R20 ;  /* 0x00000014155d723e */ /* 0x000fe200000010ff */
[C---:B------:R-:W-:Y:S01]  /*8410*/  FFMA R22, R81.reuse, R3, R22 ;  /* 0x0000000351167223 */ /* 0x040fe20000000016 */
[C---:B------:R-:W-:Y:S01]  /*8420*/  SHF.L.U32 R3, R128.reuse, 0x10, RZ ;  /* 0x0000001080037819 */ /* 0x040fe200000006ff */
[----:B------:R-:W-:Y:S01]  /*8430*/  FFMA R23, R81, R80, R23 ;  /* 0x0000005051177223 */ /* 0x000fe20000000017 */
[----:B------:R-:W-:Y:S01]  /*8440*/  LOP3.LUT R80, R129, 0xffff0000, RZ, 0xc0, !PT ;  /* 0xffff000081507812 */ /* 0x000fe200078ec0ff */
        /* <DEDUP_REMOVED lines=8> */
[C---:B------:R-:W-:Y:S01]  /*84d0*/  FMUL R28, R76.reuse, R46 ;  /* 0x0000002e4c1c7220 */ /* 0x040fe20000400000 */
[----:B------:R-:W-:Y:S01]  /*84e0*/  FMUL R29, R76, R47 ;  /* 0x0000002f4c1d7220 */ /* 0x000fe20000400000 */
[----:B------:R-:W-:Y:S01]  /*84f0*/  FFMA R26, R81, R3, R26 ;  /* 0x00000003511a7223 */ /* 0x000fe2000000001a */
[----:B------:R-:W-:Y:S01]  /*8500*/  SHF.L.U32 R3, R131, 0x10, RZ ;  /* 0x0000001083037819 */ /* 0x000fe200000006ff */
[----:B------:R1:W-:Y:S01]  /*8510*/  STS.128 [R180+0x4400], R100 ;  /* 0x00440064b4007388 */ /* 0x0003e20000000c00 */
[----:B--2---:R-:W-:Y:S01]  /*8520*/  F2FP.BF16.F32.PACK_AB R84, R11, R10 ;  /* 0x0000000a0b54723e */ /* 0x004fe200000010ff */
        /* <DEDUP_REMOVED lines=11> */
[----:B------:R-:W-:Y:S01]  /*85e0*/  F2FP.BF16.F32.PACK_AB R87, R17, R16 ;  /* 0x000000101157723e */ /* 0x000fe200000010ff */
[----:B------:R-:W-:Y:S01]  /*85f0*/  FFMA R30, R81, R0, R30 ;  /* 0x00000000511e7223 */ /* 0x000fe2000000001e */
[----:B------:R-:W-:Y:S01]  /*8600*/  LOP3.LUT R0, R131, 0xffff0000, RZ, 0xc0, !PT ;  /* 0xffff000083007812 */ /* 0x000fe200078ec0ff */
[C---:B------:R-:W-:Y:S01]  /*8610*/  FFMA R31, R81.reuse, R80, R31 ;  /* 0x00000050511f7223 */ /* 0x040fe2000000001f */
[----:B------:R-:W-:Y:S01]  /*8620*/  FMUL R33, R76, R51 ;  /* 0x000000334c217220 */ /* 0x000fe20000400000 */
[----:B------:R2:W-:Y:S01]  /*8630*/  STS.128 [R178+0x4400], R84 ;  /* 0x00440054b2007388 */ /* 0x0005e20000000c00 */
[C---:B------:R-:W-:Y:S01]  /*8640*/  LOP3.LUT R80, R136.reuse, 0xffff0000, RZ, 0xc0, !PT ;  /* 0xffff000088507812 */ /* 0x040fe200078ec0ff */
        /* <DEDUP_REMOVED lines=8> */
[----:B------:R-:W-:Y:S01]  /*86d0*/  FFMA R34, R81, R3, R34 ;  /* 0x0000000351227223 */ /* 0x000fe20000000022 */
[C---:B------:R-:W-:Y:S01]  /*86e0*/  SHF.L.U32 R3, R138.reuse, 0x10, RZ ;  /* 0x000000108a037819 */ /* 0x040fe200000006ff */
[----:B------:R2:W-:Y:S01]  /*86f0*/  STS.128 [R177+0x4400], R92 ;  /* 0x0044005cb1007388 */ /* 0x0005e20000000c00 */
[----:B-1----:R-:W-:Y:S01]  /*8700*/  F2FP.BF16.F32.PACK_AB R100, R27, R26 ;  /* 0x0000001a1b64723e */ /* 0x002fe200000010ff */
        /* <DEDUP_REMOVED lines=56> */
[----:B-1----:R-:W1:Y:S02]  /*8a90*/  FENCE.VIEW.ASYNC.S ;  /* 0x00000000000073c6 */ /* 0x002e640000000000 */
[----:B-1----:R-:W-:Y:S06]  /*8aa0*/  BAR.SYNC.DEFER_BLOCKING 0x1, 0x80 ;  /* 0x0042000000007b1d */ /* 0x002fec0000010000 */
[----:B------:R-:W-:Y:S05]  /*8ab0*/  @P0 BRA `(.L_x_131) ;  /* 0x0000000000240947 */ /* 0x000fea0003800000 */
[----:B------:R-:W-:Y:S02]  /*8ac0*/  UIADD3 UR8, UP0, UPT, UR52, 0x680, URZ ;  /* 0x0000068034087890 */ /* 0x000fe4000ff1e0ff */
[----:B------:R-:W-:Y:S02]  /*8ad0*/  UIADD3 UR5, UPT, UPT, UR41, 0x40, URZ ;  /* 0x0000004029057890 */ /* 0x000fe4000fffe0ff */
[----:B------:R-:W-:Y:S02]  /*8ae0*/  UIADD3 UR4, UPT, UPT, UR48, 0x4400, URZ ;  /* 0x0000440030047890 */ /* 0x000fe4000fffe0ff */
[----:B------:R-:W-:Y:S01]  /*8af0*/  UIADD3.X UR9, UPT, UPT, URZ, UR53, URZ, UP0, !UPT ;  /* 0x00000035ff097290 */ /* 0x000fe200087fe4ff */
[----:B------:R-:W-:Y:S01]  /*8b00*/  UMOV UR6, UR42 ;  /* 0x0000002a00067c82 */ /* 0x000fe20008000000 */
[----:B------:R-:W-:Y:S07]  /*8b10*/  UMOV UR7, UR36 ;  /* 0x0000002400077c82 */ /* 0x000fee0008000000 */
[----:B------:R1:W-:Y:S01]  /*8b20*/  UTMASTG.3D [UR4], [UR8] ;  /* 0x00000004080073b5 */ /* 0x0003e20008010000 */
[----:B------:R0:W-:Y:S01]  /*8b30*/  UTMACMDFLUSH ;  /* 0x00000000000079b7 */ /* 0x0001e20000000000 */
[----:B-1----:R-:W-:Y:S04]  /*8b40*/  DEPBAR.LE SB0, 0x1 ;  /* 0x000080400000791a */ /* 0x002fe80000000000 */
.L_x_131:
[----:B------:R-:W-:Y:S05]  /*8b50*/  BSYNC.RECONVERGENT B0 ;  /* 0x0000000000007941 */ /* 0x000fea0003800200 */
.L_x_130:
[----:B------:R-:W-:Y:S01]  /*8b60*/  BAR.SYNC.DEFER_BLOCKING 0x1, 0x80 ;  /* 0x0042000000007b1d */ /* 0x000fe20000010000 */
[----:B------:R-:W-:Y:S01]  /*8b70*/  ISETP.NE.AND P1, PT, R179, RZ, PT ;  /* 0x000000ffb300720c */ /* 0x000fe20003f25270 */
[----:B------:R-:W-:Y:S01]  /*8b80*/  UISETP.GT.U32.AND UP0, UPT, UR50, -0x3, UPT ;  /* 0xfffffffd3200788c */ /* 0x000fe2000bf04070 */
[----:B------:R-:W-:Y:S11]  /*8b90*/  LEA R4, R109, UR48, 0x3 ;  /* 0x000000306d047c11 */ /* 0x000ff6000f8e18ff */
        /* <DEDUP_REMOVED lines=11> */
.L_x_132:
        /* <DEDUP_REMOVED lines=11> */
[----:B-1----:R-:W-:Y:S01]  /*8d00*/  @P1 IMAD.IADD R0, R116, 0x1, R3 ;  /* 0x0000000174001824 */ /* 0x002fe200078e0203 */
[----:B------:R-:W-:Y:S06]  /*8d10*/  @P0 BRA `(.L_x_136) ;  /* 0x00000000000c0947 */ /* 0x000fec0003800000 */
[----:B------:R-:W-:Y:S04]  /*8d20*/  SHF.L.U32 R3, R167, 0x1f, RZ ;  /* 0x0000001fa7037819 */ /* 0x000fe800000006ff */
[----:B------:R-:W1:Y:S02]  /*8d30*/  SYNCS.PHASECHK.TRANS64.TRYWAIT P0, [R4+URZ+0xc0], R3 ;  /* 0x0000c003040075a7 */ /* 0x000e6400080011ff */
[----:B-1----:R-:W-:Y:S05]  /*8d40*/  @!P0 BRA `(.L_x_137) ;  /* 0x0000002000f08947 */ /* 0x002fea0003800000 */
.L_x_136:
[----:B------:R-:W-:Y:S05]  /*8d50*/  BSYNC B0 ;  /* 0x0000000000007941 */ /* 0x000fea0003800000 */
.L_x_135:
[----:B------:R-:W-:Y:S11]  /*8d60*/  ISETP.NE.AND P0, PT, R117, RZ, PT ;  /* 0x000000ff7500720c */ /* 0x000ff60003f05270 */
[----:B------:R-:W-:Y:S02]  /*8d70*/  @!UPT UIADD3 URZ, UPT, UPT, URZ, URZ, URZ ;  /* 0x000000fffffff290 */ /* 0x000fe4000fffe0ff */
[----:B------:R4:W2:Y:S01]  /*8d80*/  @P0 LDS.128 R88, [R109+UR48+0x400] ;  /* 0x000400306d580984 */ /* 0x0008a20008000c00 */
[----:B-1----:R-:W-:Y:S01]  /*8d90*/  @P0 IMAD.IADD R3, R110, 0x1, R5 ;  /* 0x000000016e030824 */ /* 0x002fe200078e0205 */
[C---:B------:R-:W-:Y:S01]  /*8da0*/  @P0 IADD3 R6, PT, PT, R116.reuse, R5, RZ ;  /* 0x0000000574060210 */ /* 0x040fe20007ffe0ff */
[C---:B------:R-:W-:Y:S01]  /*8db0*/  @P0 IMAD.IADD R4, R116.reuse, 0x1, R7 ;  /* 0x0000000174040824 */ /* 0x040fe200078e0207 */
[----:B------:R4:W1:Y:S02]  /*8dc0*/  @P0 LDS.128 R96, [R0+0x400] ;  /* 0x0004000000600984 */ /* 0x0008640000000c00 */
[----:B------:R-:W-:Y:S02]  /*8dd0*/  @P0 IADD3 R116, PT, PT, R116, R3, RZ ;  /* 0x0000000374740210 */ /* 0x000fe40007ffe0ff */
[----:B------:R4:W1:Y:S04]  /*8de0*/  @P0 LDS.128 R104, [R7+0x400] ;  /* 0x0004000007680984 */ /* 0x0008680000000c00 */
[----:B------:R4:W1:Y:S04]  /*8df0*/  @P0 LDS.128 R112, [R4+0x400] ;  /* 0x0004000004700984 */ /* 0x0008680000000c00 */
[----:B------:R4:W1:Y:S04]  /*8e00*/  @P0 LDS.128 R120, [R5+0x400] ;  /* 0x0004000005780984 */ /* 0x0008680000000c00 */
[----:B------:R4:W1:Y:S04]  /*8e10*/  @P0 LDS.128 R128, [R6+0x400] ;  /* 0x0004000006800984 */ /* 0x0008680000000c00 */
[----:B------:R4:W1:Y:S04]  /*8e20*/  @P0 LDS.128 R136, [R3+0x400] ;  /* 0x0004000003880984 */ /* 0x0008680000000c00 */
[----:B------:R4:W1:Y:S02]  /*8e30*/  @P0 LDS.128 R144, [R116+0x400] ;  /* 0x0004000074900984 */ /* 0x0008640000000c00 */
.L_x_134:
[----:B------:R-:W-:Y:S05]  /*8e40*/  BSYNC B1 ;  /* 0x0000000000017941 */ /* 0x000fea0003800000 */
.L_x_133:
        /* <DEDUP_REMOVED lines=21> */
.L_x_138:
[----:B------:R-:W-:Y:S01]  /*8fa0*/  ISETP.NE.AND P0, PT, R170, RZ, PT ;  /* 0x000000ffaa00720c */ /* 0x000fe20003f05270 */
[----:B------:R-:W-:Y:S05]  /*8fb0*/  WARPSYNC.ALL ;  /* 0x0000000000007948 */ /* 0x000fea0003800000 */
[----:B------:R-:W-:Y:S01]  /*8fc0*/  R2UR UR4, R78 ;  /* 0x000000004e0472ca */ /* 0x000fe200000e0000 */
[----:B------:R-:W-:Y:S01]  /*8fd0*/  BSSY.RECONVERGENT B0, `(.L_x_139) ;  /* 0x00000ff000007945 */ /* 0x000fe20003800200 */
[C---:B--2---:R-:W-:Y:S02]  /*8fe0*/  SHF.L.U32 R80, R88.reuse, 0x10, RZ ;  /* 0x0000001058507819 */ /* 0x044fe400000006ff */
[----:B------:R-:W-:Y:S02]  /*8ff0*/  LOP3.LUT R82, R88, 0xffff0000, RZ, 0xc0, !PT ;  /* 0xffff000058527812 */ /* 0x000fe400078ec0ff */
[C---:B------:R-:W-:Y:S02]  /*9000*/  SHF.L.U32 R83, R89.reuse, 0x10, RZ ;  /* 0x0000001059537819 */ /* 0x040fe400000006ff */
[----:B------:R-:W-:Y:S02]  /*9010*/  LOP3.LUT R84, R89, 0xffff0000, RZ, 0xc0, !PT ;  /* 0xffff000059547812 */ /* 0x000fe400078ec0ff */
[C---:B------:R-:W-:Y:S02]  /*9020*/  SHF.L.U32 R85, R90.reuse, 0x10, RZ ;  /* 0x000000105a557819 */ /* 0x040fe400000006ff */
[----:B------:R-:W-:Y:S01]  /*9030*/  LOP3.LUT R86, R90, 0xffff0000, RZ, 0xc0, !PT ;  /* 0xffff00005a567812 */ /* 0x000fe200078ec0ff */
[----:B------:R-:W2:Y:S01]  /*9040*/  LDTM.x64 R4, tmem[UR4+0x80] ;  /* 0x00008004000479ee */ /* 0x000ea20008340000 */
[C---:B------:R-:W-:Y:S01]  /*9050*/  SHF.L.U32 R87, R91.reuse, 0x10, RZ ;  /* 0x000000105b577819 */ /* 0x040fe200000006ff */
[----:B------:R-:W-:Y:S01]  /*9060*/  NOP ;  /* 0x0000000000007918 */ /* 0x000fe20000000000 */
[----:B------:R-:W-:Y:S02]  /*9070*/  LOP3.LUT R88, R91, 0xffff0000, RZ, 0xc0, !PT ;  /* 0xffff00005b587812 */ /* 0x000fe400078ec0ff */
[C---:B-1----:R-:W-:Y:S02]  /*9080*/  SHF.L.U32 R89, R96.reuse, 0x10, RZ ;  /* 0x0000001060597819 */ /* 0x042fe400000006ff */
[----:B------:R-:W-:Y:S02]  /*9090*/  LOP3.LUT R90, R96, 0xffff0000, RZ, 0xc0, !PT ;  /* 0xffff0000605a7812 */ /* 0x000fe400078ec0ff */
[C---:B------:R-:W-:Y:S02]  /*90a0*/  SHF.L.U32 R91, R97.reuse, 0x10, RZ ;  /* 0x00000010615b7819 */ /* 0x040fe400000006ff */
[----:B------:R-:W-:Y:S02]  /*90b0*/  LOP3.LUT R92, R97, 0xffff0000, RZ, 0xc0, !PT ;  /* 0xffff0000615c7812 */ /* 0x000fe400078ec0ff */
[C---:B------:R-:W-:Y:S02]  /*90c0*/  SHF.L.U32 R93, R98.reuse, 0x10, RZ ;  /* 0x00000010625d7819 */ /* 0x040fe400000006ff */
[----:B------:R-:W-:Y:S02]  /*90d0*/  LOP3.LUT R94, R98, 0xffff0000, RZ, 0xc0, !PT ;  /* 0xffff0000625e7812 */ /* 0x000fe400078ec0ff */
[----:B------:R-:W-:Y:S02]  /*90e0*/  SHF.L.U32 R95, R99, 0x10, RZ ;  /* 0x00000010635f7819 */ /* 0x000fe400000006ff */
[----:B------:R-:W-:Y:S02]  /*90f0*/  IADD3 R183, PT, PT, R183, 0x130, RZ ;  /* 0x00000130b7b77810 */ /* 0x000fe40007ffe0ff */
[----:B------:R-:W-:Y:S02]  /*9100*/  LOP3.LUT R96, R99, 0xffff0000, RZ, 0xc0, !PT ;  /* 0xffff000063607812 */ /* 0x000fe400078ec0ff */
[----:B------:R-:W-:Y:S01]  /*9110*/  SHF.L.U32 R97, R104, 0x10, RZ ;  /* 0x0000001068617819 */ /* 0x000fe200000006ff */
[----:B--2---:R-:W-:Y:S01]  /*9120*/  FMUL R4, R76, R4 ;  /* 0x000000044c047220 */ /* 0x004fe20000400000 */
[----:B------:R-:W-:Y:S01]  /*9130*/  LOP3.LUT R98, R104, 0xffff0000, RZ, 0xc0, !PT ;  /* 0xffff000068627812 */ /* 0x000fe200078ec0ff */
[C---:B------:R-:W-:Y:S01]  /*9140*/  FMUL R5, R76.reuse, R5 ;  /* 0x000000054c057220 */ /* 0x040fe20000400000 */
[----:B------:R-:W-:Y:S01]  /*9150*/  SHF.L.U32 R99, R105, 0x10, RZ ;  /* 0x0000001069637819 */ /* 0x000fe200000006ff */
[----:B------:R-:W-:Y:S01]  /*9160*/  FFMA R4, R81, R80, R4 ;  /* 0x0000005051047223 */ /* 0x000fe20000000004 */
[----:B------:R-:W-:Y:S01]  /*9170*/  LOP3.LUT R183, R183, 0xfefffff8, RZ, 0xc0, !PT ;  /* 0xfefffff8b7b77812 */ /* 0x000fe200078ec0ff */
[----:B------:R-:W-:Y:S01]  /*9180*/  FFMA R5, R81, R82, R5 ;  /* 0x0000005251057223 */ /* 0x000fe20000000005 */
[----:B------:R-:W-:Y:S01]  /*9190*/  LOP3.LUT R100, R105, 0xffff0000, RZ, 0xc0, !PT ;  /* 0xffff000069647812 */ /* 0x000fe200078ec0ff */
[----:B------:R-:W-:Y:S01]  /*91a0*/  FMUL R6, R76, R6 ;  /* 0x000000064c067220 */ /* 0x000fe20000400000 */
[C---:B------:R-:W-:Y:S01]  /*91b0*/  SHF.L.U32 R101, R106.reuse, 0x10, RZ ;  /* 0x000000106a657819 */ /* 0x040fe200000006ff */
[----:B------:R1:W-:Y:S01]  /*91c0*/  SYNCS.ARRIVE.TRANS64.RED.A1T0 RZ, [R183+URZ], RZ ;  /* 0x000000ffb7ff79a7 */ /* 0x0003e200081004ff */
[----:B------:R-:W-:Y:S01]  /*91d0*/  F2FP.BF16.F32.PACK_AB R4, R5, R4 ;  /* 0x000000040504723e */ /* 0x000fe200000010ff */
[----:B------:R-:W-:Y:S01]  /*91e0*/  FFMA R6, R81, R83, R6 ;  /* 0x0000005351067223 */ /* 0x000fe20000000006 */
[----:B------:R-:W-:Y:S01]  /*91f0*/  LOP3.LUT R102, R106, 0xffff0000, RZ, 0xc0, !PT ;  /* 0xffff00006a667812 */ /* 0x000fe200078ec0ff */
[C---:B------:R-:W-:Y:S01]  /*9200*/  FMUL R7, R76.reuse, R7 ;  /* 0x000000074c077220 */ /* 0x040fe20000400000 */
[C---:B------:R-:W-:Y:S01]  /*9210*/  SHF.L.U32 R103, R107.reuse, 0x10, RZ ;  /* 0x000000106b677819 */ /* 0x040fe200000006ff */
[----:B------:R-:W-:Y:S01]  /*9220*/  FMUL R8, R76, R8 ;  /* 0x000000084c087220 */ /* 0x000fe20000400000 */
[----:B------:R-:W-:Y:S01]  /*9230*/  LOP3.LUT R104, R107, 0xffff0000, RZ, 0xc0, !PT ;  /* 0xffff00006b687812 */ /* 0x000fe200078ec0ff */
[C---:B------:R-:W-:Y:S01]  /*9240*/  FFMA R7, R81.reuse, R84, R7 ;  /* 0x0000005451077223 */ /* 0x040fe20000000007 */
[C---:B------:R-:W-:Y:S01]  /*9250*/  SHF.L.U32 R105, R112.reuse, 0x10, RZ ;  /* 0x0000001070697819 */ /* 0x040fe200000006ff */
[----:B------:R-:W-:Y:S01]  /*9260*/  FFMA R8, R81, R85, R8 ;  /* 0x0000005551087223 */ /* 0x000fe20000000008 */
[----:B------:R-:W-:Y:S01]  /*9270*/  LOP3.LUT R106, R112, 0xffff0000, RZ, 0xc0, !PT ;  /* 0xffff0000706a7812 */ /* 0x000fe200078ec0ff */
[C---:B------:R-:W-:Y:S01]  /*9280*/  FMUL R9, R76.reuse, R9 ;  /* 0x000000094c097220 */ /* 0x040fe20000400000 */
[----:B------:R-:W-:Y:S01]  /*9290*/  F2FP.BF16.F32.PACK_AB R5, R7, R6 ;  /* 0x000000060705723e */ /* 0x000fe200000010ff */
[----:B------:R-:W-:Y:S01]  /*92a0*/  FMUL R10, R76, R10 ;  /* 0x0000000a4c0a7220 */ /* 0x000fe20000400000 */
[----:B------:R-:W-:Y:S01]  /*92b0*/  SHF.L.U32 R107, R113, 0x10, RZ ;  /* 0x00000010716b7819 */ /* 0x000fe200000006ff */
[----:B------:R-:W-:Y:S01]  /*92c0*/  FFMA R9, R81, R86, R9 ;  /* 0x0000005651097223 */ /* 0x000fe20000000009 */
[----:B------:R-:W-:Y:S01]  /*92d0*/  LOP3.LUT R108, R113, 0xffff0000, RZ, 0xc0, !PT ;  /* 0xffff0000716c7812 */ /* 0x000fe200078ec0ff */
[----:B------:R-:W-:Y:S01]  /*92e0*/  FFMA R10, R81, R87, R10 ;  /* 0x00000057510a7223 */ /* 0x000fe2000000000a */
[----:B------:R-:W-:Y:S01]  /*92f0*/  SHF.L.U32 R109, R114, 0x10, RZ ;  /* 0x00000010726d7819 */ /* 0x000fe200000006ff */
[C---:B------:R-:W-:Y:S01]  /*9300*/  FMUL R11, R76.reuse, R11 ;  /* 0x0000000b4c0b7220 */ /* 0x040fe20000400000 */
[----:B------:R-:W-:Y:S01]  /*9310*/  F2FP.BF16.F32.PACK_AB R6, R9, R8 ;  /* 0x000000080906723e */ /* 0x000fe200000010ff */
[----:B------:R-:W-:Y:S01]  /*9320*/  FMUL R0, R76, R12 ;  /* 0x0000000c4c007220 */ /* 0x000fe20000400000 */
[----:B------:R-:W-:Y:S01]  /*9330*/  LOP3.LUT R110, R114, 0xffff0000, RZ, 0xc0, !PT ;  /* 0xffff0000726e7812 */ /* 0x000fe200078ec0ff */
[----:B------:R-:W-:Y:S01]  /*9340*/  FFMA R11, R81, R88, R11 ;  /* 0x00000058510b7223 */ /* 0x000fe2000000000b */
[----:B------:R-:W-:Y:S01]  /*9350*/  SHF.L.U32 R111, R115, 0x10, RZ ;  /* 0x00000010736f7819 */ /* 0x000fe200000006ff */
[----:B------:R-:W-:Y:S01]  /*9360*/  FFMA R0, R81, R89, R0 ;  /* 0x0000005951007223 */ /* 0x000fe20000000000 */
[----:B------:R-:W-:Y:S01]  /*9370*/  LOP3.LUT R112, R115, 0xffff0000, RZ, 0xc0, !PT ;  /* 0xffff000073707812 */ /* 0x000fe200078ec0ff */
[C---:B------:R-:W-:Y:S01]  /*9380*/  FMUL R3, R76.reuse, R13 ;  /* 0x0000000d4c037220 */ /* 0x040fe20000400000 */
[----:B------:R-:W-:Y:S01]  /*9390*/  F2FP.BF16.F32.PACK_AB R7, R11, R10 ;  /* 0x0000000a0b07723e */ /* 0x000fe200000010ff */
[----:B------:R-:W-:Y:S01]  /*93a0*/  FMUL R14, R76, R14 ;  /* 0x0000000e4c0e7220 */ /* 0x000fe20000400000 */
[----:B------:R-:W-:Y:S01]  /*93b0*/  SHF.L.U32 R113, R120, 0x10, RZ ;  /* 0x0000001078717819 */ /* 0x000fe200000006ff */
[----:B------:R-:W-:Y:S01]  /*93c0*/  FMUL R15, R76, R15 ;  /* 0x0000000f4c0f7220 */ /* 0x000fe20000400000 */
[----:B------:R-:W-:Y:S01]  /*93d0*/  LOP3.LUT R114, R120, 0xffff0000, RZ, 0xc0, !PT ;  /* 0xffff000078727812 */ /* 0x000fe200078ec0ff */
[C---:B------:R-:W-:Y:S01]  /*93e0*/  FMUL R12, R76.reuse, R16 ;  /* 0x000000104c0c7220 */ /* 0x040fe20000400000 */
[----:B------:R-:W-:Y:S01]  /*93f0*/  SHF.L.U32 R115, R121, 0x10, RZ ;  /* 0x0000001079737819 */ /* 0x000fe200000006ff */
[----:B------:R-:W-:Y:S01]  /*9400*/  FFMA R3, R81, R90, R3 ;  /* 0x0000005a51037223 */ /* 0x000fe20000000003 */
[----:B------:R-:W-:Y:S01]  /*9410*/  LOP3.LUT R116, R121, 0xffff0000, RZ, 0xc0, !PT ;  /* 0xffff000079747812 */ /* 0x000fe200078ec0ff */
[----:B------:R-:W-:Y:S01]  /*9420*/  FMUL R13, R76, R17 ;  /* 0x000000114c0d7220 */ /* 0x000fe20000400000 */
[----:B------:R-:W-:Y:S01]  /*9430*/  SHF.L.U32 R117, R122, 0x10, RZ ;  /* 0x000000107a757819 */ /* 0x000fe200000006ff */
[----:B------:R-:W-:Y:S01]  /*9440*/  FFMA R14, R81, R91, R14 ;  /* 0x0000005b510e7223 */ /* 0x000fe2000000000e */
[----:B------:R-:W-:Y:S01]  /*9450*/  F2FP.BF16.F32.PACK_AB R8, R3, R0 ;  /* 0x000000000308723e */ /* 0x000fe200000010ff */
[----:B------:R-:W-:Y:S01]  /*9460*/  FMUL R18, R76, R18 ;  /* 0x000000124c127220 */ /* 0x000fe20000400000 */
[----:B------:R-:W-:Y:S01]  /*9470*/  LOP3.LUT R118, R122, 0xffff0000, RZ, 0xc0, !PT ;  /* 0xffff00007a767812 */ /* 0x000fe200078ec0ff */
[----:B------:R-:W-:Y:S01]  /*9480*/  FFMA R15, R81, R92, R15 ;  /* 0x0000005c510f7223 */ /* 0x000fe2000000000f */
[C---:B------:R-:W-:Y:S01]  /*9490*/  SHF.L.U32 R119, R123.reuse, 0x10, RZ ;  /* 0x000000107b777819 */ /* 0x040fe200000006ff */
[C---:B------:R-:W-:Y:S01]  /*94a0*/  FMUL R19, R76.reuse, R19 ;  /* 0x000000134c137220 */ /* 0x040fe20000400000 */
[----:B------:R-:W-:Y:S01]  /*94b0*/  LOP3.LUT R120, R123, 0xffff0000, RZ, 0xc0, !PT ;  /* 0xffff00007b787812 */ /* 0x000fe200078ec0ff */
[----:B------:R-:W-:Y:S01]  /*94c0*/  FFMA R12, R81, R93, R12 ;  /* 0x0000005d510c7223 */ /* 0x000fe2000000000c */
[----:B------:R-:W-:Y:S01]  /*94d0*/  F2FP.BF16.F32.PACK_AB R9, R15, R14 ;  /* 0x0000000e0f09723e */ /* 0x000fe200000010ff */
[----:B------:R-:W-:Y:S01]  /*94e0*/  FMUL R16, R76, R20 ;  /* 0x000000144c107220 */ /* 0x000fe20000400000 */
[C---:B------:R-:W-:Y:S01]  /*94f0*/  SHF.L.U32 R121, R128.reuse, 0x10, RZ ;  /* 0x0000001080797819 */ /* 0x040fe200000006ff */
[----:B------:R1:W-:Y:S01]  /*9500*/  STS.128 [R182+UR48+0x8400], R4 ;  /* 0x00840004b6007988 */ /* 0x0003e20008000c30 */
[C---:B------:R-:W-:Y:S01]  /*9510*/  FFMA R13, R81.reuse, R94, R13 ;  /* 0x0000005e510d7223 */ /* 0x040fe2000000000d */
[----:B------:R-:W-:Y:S01]  /*9520*/  LOP3.LUT R122, R128, 0xffff0000, RZ, 0xc0, !PT ;  /* 0xffff0000807a7812 */ /* 0x000fe200078ec0ff */
[C---:B------:R-:W-:Y:S01]  /*9530*/  FFMA R18, R81.reuse, R95, R18 ;  /* 0x0000005f51127223 */ /* 0x040fe20000000012 */
[----:B------:R-:W-:Y:S01]  /*9540*/  FFMA R19, R81, R96, R19 ;  /* 0x0000006051137223 */ /* 0x000fe20000000013 */
[----:B------:R-:W-:Y:S01]  /*9550*/  SHF.L.U32 R123, R129, 0x10, RZ ;  /* 0x00000010817b7819 */ /* 0x000fe200000006ff */
[----:B------:R-:W-:Y:S01]  /*9560*/  FFMA R16, R81, R97, R16 ;  /* 0x0000006151107223 */ /* 0x000fe20000000010 */
[----:B------:R-:W-:Y:S01]  /*9570*/  F2FP.BF16.F32.PACK_AB R10, R13, R12 ;  /* 0x0000000c0d0a723e */ /* 0x000fe200000010ff */
[C---:B------:R-:W-:Y:S01]  /*9580*/  FMUL R17, R76.reuse, R21 ;  /* 0x000000154c117220 */ /* 0x040fe20000400000 */
[----:B------:R-:W-:Y:S01]  /*9590*/  F2FP.BF16.F32.PACK_AB R11, R19, R18 ;  /* 0x00000012130b723e */ /* 0x000fe200000010ff */
[C---:B------:R-:W-:Y:S01]  /*95a0*/  FMUL R22, R76.reuse, R22 ;  /* 0x000000164c167220 */ /* 0x040fe20000400000 */
[C---:B------:R-:W-:Y:S01]  /*95b0*/  FMUL R23, R76.reuse, R23 ;  /* 0x000000174c177220 */ /* 0x040fe20000400000 */
[----:B------:R-:W-:Y:S01]  /*95c0*/  FFMA R17, R81, R98, R17 ;  /* 0x0000006251117223 */ /* 0x000fe20000000011 */
[C---:B------:R-:W-:Y:S01]  /*95d0*/  FMUL R20, R76.reuse, R24 ;  /* 0x000000184c147220 */ /* 0x040fe20000400000 */
[----:B------:R-:W-:Y:S01]  /*95e0*/  LOP3.LUT R124, R129, 0xffff0000, RZ, 0xc0, !PT ;  /* 0xffff0000817c7812 */ /* 0x000fe200078ec0ff */
[----:B------:R1:W-:Y:S01]  /*95f0*/  STS.128 [R181+0x8400], R8 ;  /* 0x00840008b5007388 */ /* 0x0003e20000000c00 */
[----:B------:R-:W-:Y:S01]  /*9600*/  FFMA R22, R81, R99, R22 ;  /* 0x0000006351167223 */ /* 0x000fe20000000016 */
[----:B------:R-:W-:Y:S01]  /*9610*/  F2FP.BF16.F32.PACK_AB R16, R17, R16 ;  /* 0x000000101110723e */ /* 0x000fe200000010ff */
[C---:B------:R-:W-:Y:S01]  /*9620*/  FFMA R23, R81.reuse, R100, R23 ;  /* 0x0000006451177223 */ /* 0x040fe20000000017 */
[----:B------:R-:W-:Y:S01]  /*9630*/  FFMA R20, R81, R101, R20 ;  /* 0x0000006551147223 */ /* 0x000fe20000000014 */
[----:B------:R-:W-:Y:S01]  /*9640*/  FMUL R21, R76, R25 ;  /* 0x000000194c157220 */ /* 0x000fe20000400000 */
[----:B------:R-:W-:Y:S01]  /*9650*/  SHF.L.U32 R125, R130, 0x10, RZ ;  /* 0x00000010827d7819 */ /* 0x000fe200000006ff */
[C---:B------:R-:W-:Y:S01]  /*9660*/  FMUL R26, R76.reuse, R26 ;  /* 0x0000001a4c1a7220 */ /* 0x040fe20000400000 */
[----:B------:R-:W-:Y:S01]  /*9670*/  F2FP.BF16.F32.PACK_AB R17, R23, R22 ;  /* 0x000000161711723e */ /* 0x000fe200000010ff */
[C---:B------:R-:W-:Y:S01]  /*9680*/  FFMA R21, R81.reuse, R102, R21 ;  /* 0x0000006651157223 */ /* 0x040fe20000000015 */
[----:B------:R-:W-:Y:S01]  /*9690*/  FMUL R27, R76, R27 ;  /* 0x0000001b4c1b7220 */ /* 0x000fe20000400000 */
[----:B------:R-:W-:Y:S01]  /*96a0*/  FFMA R26, R81, R103, R26 ;  /* 0x00000067511a7223 */ /* 0x000fe2000000001a */
[----:B------:R-:W-:Y:S01]  /*96b0*/  LOP3.LUT R126, R130, 0xffff0000, RZ, 0xc0, !PT ;  /* 0xffff0000827e7812 */ /* 0x000fe200078ec0ff */
[C---:B------:R-:W-:Y:S01]  /*96c0*/  FMUL R24, R76.reuse, R28 ;  /* 0x0000001c4c187220 */ /* 0x040fe20000400000 */
[----:B------:R-:W-:Y:S01]  /*96d0*/  F2FP.BF16.F32.PACK_AB R18, R21, R20 ;  /* 0x000000141512723e */ /* 0x000fe200000010ff */
[C---:B------:R-:W-:Y:S01]  /*96e0*/  FFMA R27, R81.reuse, R104, R27 ;  /* 0x00000068511b7223 */ /* 0x040fe2000000001b */
[C---:B------:R-:W-:Y:S01]  /*96f0*/  FMUL R25, R76.reuse, R29 ;  /* 0x0000001d4c197220 */ /* 0x040fe20000400000 */
[----:B------:R-:W-:Y:S01]  /*9700*/  FFMA R24, R81, R105, R24 ;  /* 0x0000006951187223 */ /* 0x000fe20000000018 */
[----:B------:R-:W-:Y:S01]  /*9710*/  SHF.L.U32 R127, R131, 0x10, RZ ;  /* 0x00000010837f7819 */ /* 0x000fe200000006ff */
[C---:B------:R-:W-:Y:S01]  /*9720*/  FMUL R30, R76.reuse, R30 ;  /* 0x0000001e4c1e7220 */ /* 0x040fe20000400000 */
[----:B------:R-:W-:Y:S01]  /*9730*/  F2FP.BF16.F32.PACK_AB R19, R27, R26 ;  /* 0x0000001a1b13723e */ /* 0x000fe200000010ff */
[C---:B------:R-:W-:Y:S01]  /*9740*/  FFMA R25, R81.reuse, R106, R25 ;  /* 0x0000006a51197223 */ /* 0x040fe20000000019 */
[C---:B------:R-:W-:Y:S01]  /*9750*/  FMUL R31, R76.reuse, R31 ;  /* 0x0000001f4c1f7220 */ /* 0x040fe20000400000 */
[----:B------:R-:W-:Y:S01]  /*9760*/  FFMA R30, R81, R107, R30 ;  /* 0x0000006b511e7223 */ /* 0x000fe2000000001e */
[----:B------:R-:W-:Y:S01]  /*9770*/  LOP3.LUT R128, R131, 0xffff0000, RZ, 0xc0, !PT ;  /* 0xffff000083807812 */ /* 0x000fe200078ec0ff */
[----:B------:R1:W-:Y:S01]  /*9780*/  STS.128 [R180+0x8400], R16 ;  /* 0x00840010b4007388 */ /* 0x0003e20000000c00 */
[----:B------:R-:W-:Y:S01]  /*9790*/  F2FP.BF16.F32.PACK_AB R24, R25, R24 ;  /* 0x000000181918723e */ /* 0x000fe200000010ff */
[C---:B------:R-:W-:Y:S01]  /*97a0*/  FFMA R31, R81.reuse, R108, R31 ;  /* 0x0000006c511f7223 */ /* 0x040fe2000000001f */
[C---:B------:R-:W-:Y:S01]  /*97b0*/  FMUL R28, R76.reuse, R32 ;  /* 0x000000204c1c7220 */ /* 0x040fe20000400000 */
[C---:B------:R-:W-:Y:S01]  /*97c0*/  FMUL R29, R76.reuse, R33 ;  /* 0x000000214c1d7220 */ /* 0x040fe20000400000 */
[----:B------:R-:W-:Y:S01]  /*97d0*/  FMUL R34, R76, R34 ;  /* 0x000000224c227220 */ /* 0x000fe20000400000 */
[----:B------:R-:W-:Y:S01]  /*97e0*/  SHF.L.U32 R129, R136, 0x10, RZ ;  /* 0x0000001088817819 */ /* 0x000fe200000006ff */
[----:B------:R-:W-:Y:S01]  /*97f0*/  FFMA R28, R81, R109, R28 ;  /* 0x0000006d511c7223 */ /* 0x000fe2000000001c */
[----:B------:R-:W-:Y:S01]  /*9800*/  F2FP.BF16.F32.PACK_AB R25, R31, R30 ;  /* 0x0000001e1f19723e */ /* 0x000fe200000010ff */
[C---:B------:R-:W-:Y:S01]  /*9810*/  FFMA R29, R81.reuse, R110, R29 ;  /* 0x0000006e511d7223 */ /* 0x040fe2000000001d */
[----:B------:R-:W-:Y:S01]  /*9820*/  FFMA R34, R81, R111, R34 ;  /* 0x0000006f51227223 */ /* 0x000fe20000000022 */
[----:B------:R-:W-:Y:S01]  /*9830*/  FMUL R35, R76, R35 ;  /* 0x000000234c237220 */ /* 0x000fe20000400000 */
        /* <DEDUP_REMOVED lines=35> */
[C---:B------:R-:W-:Y:S01]  /*9a70*/  FMUL R47, R76.reuse, R47 ;  /* 0x0000002f4c2f7220 */ /* 0x040fe20000400000 */
[C---:B------:R-:W-:Y:S01]  /*9a80*/  FMUL R44, R76.reuse, R48 ;  /* 0x000000304c2c7220 */ /* 0x040fe20000400000 */
[----:B------:R-:W-:Y:S01]  /*9a90*/  FMUL R45, R76, R49 ;  /* 0x000000314c2d7220 */ /* 0x000fe20000400000 */
[----:B------:R1:W-:Y:S01]  /*9aa0*/  STS.128 [R177+0x8400], R32 ;  /* 0x00840020b1007388 */ /* 0x0003e20000000c00 */
[----:B------:R-:W-:Y:S01]  /*9ab0*/  LOP3.LUT R136, R139, 0xffff0000, RZ, 0xc0, !PT ;  /* 0xffff00008b887812 */ /* 0x000fe200078ec0ff */
[C---:B------:R-:W-:Y:S01]  /*9ac0*/  FFMA R46, R81.reuse, R123, R46 ;  /* 0x0000007b512e7223 */ /* 0x040fe2000000002e */
[----:B------:R-:W-:Y:S01]  /*9ad0*/  SHF.L.U32 R137, R144, 0x10, RZ ;  /* 0x0000001090897819 */ /* 0x000fe200000006ff */
[----:B------:R-:W-:Y:S01]  /*9ae0*/  FFMA R47, R81, R124, R47 ;  /* 0x0000007c512f7223 */ /* 0x000fe2000000002f */
[----:B------:R-:W-:Y:S01]  /*9af0*/  F2FP.BF16.F32.PACK_AB R40, R41, R40 ;  /* 0x000000282928723e */ /* 0x000fe200000010ff */
[C---:B------:R-:W-:Y:S01]  /*9b00*/  FFMA R44, R81.reuse, R125, R44 ;  /* 0x0000007d512c7223 */ /* 0x040fe2000000002c */
[C---:B------:R-:W-:Y:S01]  /*9b10*/  FFMA R45, R81.reuse, R126, R45 ;  /* 0x0000007e512d7223 */ /* 0x040fe2000000002d */
[C---:B------:R-:W-:Y:S01]  /*9b20*/  FMUL R50, R76.reuse, R50 ;  /* 0x000000324c327220 */ /* 0x040fe20000400000 */
[C---:B------:R-:W-:Y:S01]  /*9b30*/  FMUL R51, R76.reuse, R51 ;  /* 0x000000334c337220 */ /* 0x040fe20000400000 */
[C---:B------:R-:W-:Y:S01]  /*9b40*/  FMUL R48, R76.reuse, R52 ;  /* 0x000000344c307220 */ /* 0x040fe20000400000 */
[C---:B------:R-:W-:Y:S01]  /*9b50*/  FMUL R49, R76.reuse, R53 ;  /* 0x000000354c317220 */ /* 0x040fe20000400000 */
[C---:B------:R-:W-:Y:S01]  /*9b60*/  FFMA R50, R81.reuse, R127, R50 ;  /* 0x0000007f51327223 */ /* 0x040fe20000000032 */
        /* <DEDUP_REMOVED lines=9> */
[----:B------:R-:W-:Y:S01]  /*9c00*/  FFMA R55, R81, R132, R55 ;  /* 0x0000008451377223 */ /* 0x000fe20000000037 */
[C---:B------:R-:W-:Y:S01]  /*9c10*/  FMUL R59, R76.reuse, R59 ;  /* 0x0000003b4c3b7220 */ /* 0x040fe20000400000 */
[----:B------:R-:W-:Y:S01]  /*9c20*/  F2FP.BF16.F32.PACK_AB R41, R47, R46 ;  /* 0x0000002e2f29723e */ /* 0x000fe200000010ff */
[----:B------:R-:W-:Y:S01]  /*9c30*/  FFMA R52, R81, R133, R52 ;  /* 0x0000008551347223 */ /* 0x000fe20000000034 */
[----:B------:R-:W-:Y:S01]  /*9c40*/  F2FP.BF16.F32.PACK_AB R42, R45, R44 ;  /* 0x0000002c2d2a723e */ /* 0x000fe200000010ff */
[----:B------:R-:W-:Y:S01]  /*9c50*/  FMUL R56, R76, R60 ;  /* 0x0000003c4c387220 */ /* 0x000fe20000400000 */
[----:B------:R-:W-:Y:S01]  /*9c60*/  F2FP.BF16.F32.PACK_AB R43, R51, R50 ;  /* 0x00000032332b723e */ /* 0x000fe200000010ff */
[----:B------:R-:W-:Y:S01]  /*9c70*/  FFMA R53, R81, R134, R53 ;  /* 0x0000008651357223 */ /* 0x000fe20000000035 */
[----:B------:R-:W-:Y:S01]  /*9c80*/  LOP3.LUT R138, R144, 0xffff0000, RZ, 0xc0, !PT ;  /* 0xffff0000908a7812 */ /* 0x000fe200078ec0ff */
[C---:B------:R-:W-:Y:S01]  /*9c90*/  FMUL R57, R76.reuse, R61 ;  /* 0x0000003d4c397220 */ /* 0x040fe20000400000 */
[----:B------:R-:W-:Y:S01]  /*9ca0*/  SHF.L.U32 R139, R145, 0x10, RZ ;  /* 0x00000010918b7819 */ /* 0x000fe200000006ff */
[----:B------:R1:W-:Y:S01]  /*9cb0*/  STS.128 [R176+0x8400], R40 ;  /* 0x00840028b0007388 */ /* 0x0003e20000000c00 */
[----:B------:R-:W-:Y:S01]  /*9cc0*/  FFMA R58, R81, R135, R58 ;  /* 0x00000087513a7223 */ /* 0x000fe2000000003a */
[----:B------:R-:W-:Y:S01]  /*9cd0*/  LOP3.LUT R140, R145, 0xffff0000, RZ, 0xc0, !PT ;  /* 0xffff0000918c7812 */ /* 0x000fe200078ec0ff */
[----:B------:R-:W-:Y:S01]  /*9ce0*/  FMUL R62, R76, R62 ;  /* 0x0000003e4c3e7220 */ /* 0x000fe20000400000 */
[C---:B------:R-:W-:Y:S01]  /*9cf0*/  FFMA R59, R81.reuse, R136, R59 ;  /* 0x00000088513b7223 */ /* 0x040fe2000000003b */
[----:B------:R-:W-:Y:S01]  /*9d00*/  SHF.L.U32 R141, R146, 0x10, RZ ;  /* 0x00000010928d7819 */ /* 0x000fe200000006ff */
[----:B------:R-:W-:Y:S01]  /*9d10*/  FMUL R63, R76, R63 ;  /* 0x0000003f4c3f7220 */ /* 0x000fe20000400000 */
[C---:B------:R-:W-:Y:S01]  /*9d20*/  FFMA R56, R81.reuse, R137, R56 ;  /* 0x0000008951387223 */ /* 0x040fe20000000038 */
[----:B------:R-:W-:Y:S01]  /*9d30*/  LOP3.LUT R142, R146, 0xffff0000, RZ, 0xc0, !PT ;  /* 0xffff0000928e7812 */ /* 0x000fe200078ec0ff */
[C---:B------:R-:W-:Y:S01]  /*9d40*/  FMUL R60, R76.reuse, R64 ;  /* 0x000000404c3c7220 */ /* 0x040fe20000400000 */
[----:B------:R-:W-:Y:S01]  /*9d50*/  FFMA R57, R81, R138, R57 ;  /* 0x0000008a51397223 */ /* 0x000fe20000000039 */
[----:B------:R-:W-:Y:S01]  /*9d60*/  SHF.L.U32 R143, R147, 0x10, RZ ;  /* 0x00000010938f7819 */ /* 0x000fe200000006ff */
[C---:B------:R-:W-:Y:S01]  /*9d70*/  FMUL R61, R76.reuse, R65 ;  /* 0x000000414c3d7220 */ /* 0x040fe20000400000 */
[----:B------:R-:W-:Y:S01]  /*9d80*/  FFMA R62, R81, R139, R62 ;  /* 0x0000008b513e7223 */ /* 0x000fe2000000003e */
[----:B------:R-:W-:Y:S01]  /*9d90*/  LOP3.LUT R144, R147, 0xffff0000, RZ, 0xc0, !PT ;  /* 0xffff000093907812 */ /* 0x000fe200078ec0ff */
[C---:B------:R-:W-:Y:S01]  /*9da0*/  FMUL R66, R76.reuse, R66 ;  /* 0x000000424c427220 */ /* 0x040fe20000400000 */
[----:B------:R-:W-:Y:S01]  /*9db0*/  F2FP.BF16.F32.PACK_AB R48, R49, R48 ;  /* 0x000000303130723e */ /* 0x000fe200000010ff */
[----:B------:R-:W-:Y:S01]  /*9dc0*/  FFMA R63, R81, R140, R63 ;  /* 0x0000008c513f7223 */ /* 0x000fe2000000003f */
[----:B------:R-:W-:Y:S01]  /*9dd0*/  FMUL R67, R76, R67 ;  /* 0x000000434c437220 */ /* 0x000fe20000400000 */
[----:B------:R-:W-:Y:S01]  /*9de0*/  F2FP.BF16.F32.PACK_AB R49, R55, R54 ;  /* 0x000000363731723e */ /* 0x000fe200000010ff */
[----:B------:R-:W-:Y:S01]  /*9df0*/  FFMA R60, R81, R141, R60 ;  /* 0x0000008d513c7223 */ /* 0x000fe2000000003c */
[----:B------:R-:W-:Y:S01]  /*9e00*/  F2FP.BF16.F32.PACK_AB R50, R53, R52 ;  /* 0x000000343532723e */ /* 0x000fe200000010ff */
[----:B------:R-:W-:Y:S01]  /*9e10*/  FFMA R61, R81, R142, R61 ;  /* 0x0000008e513d7223 */ /* 0x000fe2000000003d */
[----:B------:R-:W-:Y:S01]  /*9e20*/  F2FP.BF16.F32.PACK_AB R51, R59, R58 ;  /* 0x0000003a3b33723e */ /* 0x000fe200000010ff */
[C---:B------:R-:W-:Y:S01]  /*9e30*/  FFMA R66, R81.reuse, R143, R66 ;  /* 0x0000008f51427223 */ /* 0x040fe20000000042 */
[----:B------:R-:W-:Y:S01]  /*9e40*/  FFMA R67, R81, R144, R67 ;  /* 0x0000009051437223 */ /* 0x000fe20000000043 */
[----:B------:R-:W-:Y:S02]  /*9e50*/  F2FP.BF16.F32.PACK_AB R56, R57, R56 ;  /* 0x000000383938723e */ /* 0x000fe400000010ff */
[----:B------:R1:W-:Y:S01]  /*9e60*/  STS.128 [R175+0x8400], R48 ;  /* 0x00840030af007388 */ /* 0x0003e20000000c00 */
[----:B------:R-:W-:Y:S02]  /*9e70*/  F2FP.BF16.F32.PACK_AB R57, R63, R62 ;  /* 0x0000003e3f39723e */ /* 0x000fe400000010ff */
        /* <DEDUP_REMOVED lines=19> */
[----:B--2---:R-:W-:Y:S04]  /*9fb0*/  DEPBAR.LE SB0, 0x1 ;  /* 0x000080400000791a */ /* 0x004fe80000000000 */
.L_x_140:
[----:B------:R-:W-:Y:S05]  /*9fc0*/  BSYNC.RECONVERGENT B0 ;  /* 0x0000000000007941 */ /* 0x000fea0003800200 */
.L_x_139:
[----:B------:R-:W-:Y:S01]  /*9fd0*/  BAR.SYNC.DEFER_BLOCKING 0x1, 0x80 ;  /* 0x0042000000007b1d */ /* 0x000fe20000010000 */
[----:B------:R-:W-:Y:S01]  /*9fe0*/  UIADD3 UR4, UPT, UPT, UR50, 0x1, URZ ;  /* 0x0000000132047890 */ /* 0x000fe2000fffe0ff */
[----:B------:R-:W-:Y:S03]  /*9ff0*/  IADD3 R79, PT, PT, R79, 0x1, RZ ;  /* 0x000000014f4f7810 */ /* 0x000fe60007ffe0ff */
[----:B------:R-:W-:Y:S09]  /*a000*/  UISETP.GT.U32.AND UP0, UPT, UR4, -0x3, UPT ;  /* 0xfffffffd0400788c */ /* 0x000ff2000bf04070 */
[----:B------:R-:W-:Y:S05]  /*a010*/  BRA.U UP0, `(.L_x_141) ;  /* 0x0000000100287547 */ /* 0x000fea000b800000 */
[----:B------:R-:W-:Y:S01]  /*a020*/  ISETP.NE.AND P0, PT, R179, RZ, PT ;  /* 0x000000ffb300720c */ /* 0x000fe20003f05270 */
[----:B------:R-:W-:Y:S01]  /*a030*/  IMAD.U32 R3, RZ, RZ, UR49 ;  /* 0x00000031ff037e24 */ /* 0x000fe2000f8e00ff */
[----:B------:R-:W-:Y:S01]  /*a040*/  UIADD3 UR49, UPT, UPT, UR49, 0x1, URZ ;  /* 0x0000000131317890 */ /* 0x000fe2000fffe0ff */
[----:B------:R-:W-:Y:S03]  /*a050*/  IMAD.U32 R0, RZ, RZ, UR37 ;  /* 0x00000025ff007e24 */ /* 0x000fe6000f8e00ff */
[----:B------:R-:W-:Y:S04]  /*a060*/  UISETP.NE.AND UP0, UPT, UR49, 0x3, UPT ;  /* 0x000000033100788c */ /* 0x000fe8000bf05270 */
[----:B------:R-:W-:Y:S03]  /*a070*/  USEL UR49, UR49, URZ, UP0 ;  /* 0x000000ff31317287 */ /* 0x000fe60008000000 */
[----:B------:R-:W-:Y:S05]  /*a080*/  @P0 LEA R3, R3, UR48, 0x3 ;  /* 0x0000003003030c11 */ /* 0x000fea000f8e18ff */
[----:B------:R-:W-:Y:S05]  /*a090*/  @P0 VIADD R3, R3, 0xd8 ;  /* 0x000000d803030836 */ /* 0x000fea0000000000 */
[----:B------:R-:W-:Y:S04]  /*a0a0*/  @P0 PRMT R0, R0, 0x654, R3 ;  /* 0x0000065400000816 */ /* 0x000fe80000000003 */
[----:B------:R2:W-:Y:S03]  /*a0b0*/  @P0 SYNCS.ARRIVE.TRANS64.RED.A1T0 RZ, [R0+URZ], RZ ;  /* 0x000000ff00ff09a7 */ /* 0x0005e600081004ff */
.L_x_141:
[----:B------:R-:W-:Y:S01]  /*a0c0*/  ISETP.NE.AND P2, PT, R171, RZ, PT ;  /* 0x000000ffab00720c */ /* 0x000fe20003f45270 */
[----:B------:R-:W-:Y:S01]  /*a0d0*/  UIADD3 UR50, UPT, UPT, UR50, 0x3, URZ ;  /* 0x0000000332327890 */ /* 0x000fe2000fffe0ff */
[----:B------:R-:W-:Y:S01]  /*a0e0*/  ISETP.NE.AND P0, PT, R173, 0x2, PT ;  /* 0x00000002ad00780c */ /* 0x000fe20003f05270 */
[----:B------:R-:W-:Y:S01]  /*a0f0*/  IMAD.IADD R20, R75, 0x1, R154 ;  /* 0x000000014b147824 */ /* 0x000fe200078e029a */
[----:B------:R-:W-:Y:S01]  /*a100*/  ISETP.NE.AND P1, PT, R79, 0x2, PT ;  /* 0x000000024f00780c */ /* 0x000fe20003f25270 */
[----:B------:R-:W-:Y:S01]  /*a110*/  IMAD.IADD R21, R77, 0x1, R156 ;  /* 0x000000014d157824 */ /* 0x000fe200078e029c */
[----:B--2---:R-:W-:Y:S02]  /*a120*/  SEL R0, RZ, 0x1, P0 ;  /* 0x00000001ff007807 */ /* 0x004fe40000000000 */
[----:B------:R-:W-:Y:S02]  /*a130*/  SEL R3, RZ, 0x1, P1 ;  /* 0x00000001ff037807 */ /* 0x000fe40000800000 */
[----:B------:R-:W-:Y:S02]  /*a140*/  LOP3.LUT R165, R165, R0, RZ, 0x3c, !PT ;  /* 0x00000000a5a57212 */ /* 0x000fe400078e3cff */
[----:B------:R-:W-:Y:S02]  /*a150*/  LOP3.LUT R166, R166, R3, RZ, 0x3c, !PT ;  /* 0x00000003a6a67212 */ /* 0x000fe400078e3cff */
[----:B------:R-:W-:Y:S02]  /*a160*/  @P2 R2UR UR36, R164 ;  /* 0x00000000a42422ca */ /* 0x000fe400000e0000 */
[----:B------:R-:W-:Y:S02]  /*a170*/  SEL R173, R173, RZ, P0 ;  /* 0x000000ffadad7207 */ /* 0x000fe40000000000 */
[----:B------:R-:W-:Y:S01]  /*a180*/  SEL R79, R79, RZ, P1 ;  /* 0x000000ff4f4f7207 */ /* 0x000fe20000800000 */
[----:B------:R-:W-:Y:S10]  /*a190*/  @P2 BRA `(.L_x_142) ;  /* 0xffffffb400202947 */ /* 0x000ff4000383ffff */
[----:B------:R-:W-:-:S09]  /*a1a0*/  UISETP.NE.AND UP0, UPT, UR51, URZ, UPT ;  /* 0x000000ff3300728c */ /* 0x000fd2000bf05270 */
[----:B------:R-:W-:Y:S05]  /*a1b0*/  BRA.U !UP0, `(.L_x_143) ;  /* 0x0000000108487547 */ /* 0x000fea000b800000 */
[----:B------:R-:W2:Y:S02]  /*a1c0*/  LDCU.64 UR4, c[0x0][0x890] ;  /* 0x00011200ff0477ac */ /* 0x000ea40008000a00 */
[----:B--2---:R-:W-:-:S04]  /*a1d0*/  UISETP.NE.U32.AND UP0, UPT, UR4, URZ, UPT ;  /* 0x000000ff0400728c */ /* 0x004fc8000bf05070 */
[----:B------:R-:W-:-:S09]  /*a1e0*/  UISETP.NE.AND.EX UP0, UPT, UR5, URZ, UPT, UP0 ;  /* 0x000000ff0500728c */ /* 0x000fd2000bf05300 */
[----:B------:R-:W-:Y:S05]  /*a1f0*/  BRA.U UP0, `(.L_x_144) ;  /* 0x00000001000c7547 */ /* 0x000fea000b800000 */
[----:B------:R-:W-:-:S13]  /*a200*/  FSETP.NEU.AND P0, PT, R81, RZ, PT ;  /* 0x000000ff5100720b */ /* 0x000fda0003f0d000 */
[----:B------:R-:W-:Y:S05]  /*a210*/  @!P0 EXIT ;  /* 0x000000000000894d */ /* 0x000fea0003800000 */
[----:B------:R-:W-:Y:S05]  /*a220*/  BRA `(.L_x_143) ;  /* 0x00000000002c7947 */ /* 0x000fea0003800000 */
.L_x_144:
[----:B------:R-:W-:Y:S01]  /*a230*/  ISETP.NE.AND P0, PT, R172, RZ, PT ;  /* 0x000000ffac00720c */ /* 0x000fe20003f05270 */
[----:B------:R-:W-:-:S12]  /*a240*/  BSSY.RECONVERGENT B0, `(.L_x_143) ;  /* 0x0000009000007945 */ /* 0x000fd80003800200 */
[----:B------:R-:W-:Y:S05]  /*a250*/  @P0 BRA `(.L_x_145) ;  /* 0x0000000000140947 */ /* 0x000fea0003800000 */
[----:B------:R-:W2:Y:S02]  /*a260*/  LDCU.64 UR4, c[0x0][0x888] ;  /* 0x00011100ff0477ac */ /* 0x000ea40008000a00 */
[----:B--2---:R-:W-:-:S04]  /*a270*/  ISETP.NE.U32.AND P0, PT, RZ, UR4, PT ;  /* 0x00000004ff007c0c */ /* 0x004fc8000bf05070 */
[----:B------:R-:W-:-:S13]  /*a280*/  ISETP.NE.AND.EX P0, PT, RZ, UR5, PT, P0 ;  /* 0x00000005ff007c0c */ /* 0x000fda000bf05300 */
[----:B------:R-:W-:Y:S05]  /*a290*/  @!P0 EXIT ;  /* 0x000000000000894d */ /* 0x000fea0003800000 */
[----:B------:R-:W-:Y:S05]  /*a2a0*/  BRA `(.L_x_146) ;  /* 0x0000000000087947 */ /* 0x000fea0003800000 */
.L_x_145:
[----:B------:R-:W-:-:S13]  /*a2b0*/  FSETP.NEU.AND P0, PT, R81, RZ, PT ;  /* 0x000000ff5100720b */ /* 0x000fda0003f0d000 */
[----:B------:R-:W-:Y:S05]  /*a2c0*/  @!P0 EXIT ;  /* 0x000000000000894d */ /* 0x000fea0003800000 */
.L_x_146:
[----:B------:R-:W-:Y:S05]  /*a2d0*/  BSYNC.RECONVERGENT B0 ;  /* 0x0000000000007941 */ /* 0x000fea0003800200 */
.L_x_143:
[----:B------:R-:W-:Y:S01]  /*a2e0*/  ULEA UR4, UR49, UR48, 0x3 ;  /* 0x0000003031047291 */ /* 0x000fe2000f8e18ff */
[----:B------:R-:W-:-:S04]  /*a2f0*/  DEPBAR.LE SB0, 0x0 ;  /* 0x000080000000791a */ /* 0x000fc80000000000 */
[----:B------:R-:W-:-:S04]  /*a300*/  UIADD3 UR4, UPT, UPT, UR4, 0xd8, URZ ;  /* 0x000000d804047890 */ /* 0x000fc8000fffe0ff */
[----:B------:R-:W-:-:S09]  /*a310*/  UPRMT UR4, UR37, 0x654, UR4 ;  /* 0x0000065425047896 */ /* 0x000fd20008000004 */
[----:B------:R-:W-:Y:S01]  /*a320*/  SYNCS.ARRIVE.TRANS64.RED.A1T0 RZ, [UR4], RZ ;  /* 0x000000ffffff79a7 */ /* 0x000fe20008100404 */
[----:B------:R-:W-:Y:S05]  /*a330*/  EXIT ;  /* 0x000000000000794d */ /* 0x000fea0003800000 */
.L_x_25:
[----:B--2---:R2:W4:Y:S02]  /*a340*/  SYNCS.PHASECHK.TRANS64.TRYWAIT P0, [R3+URZ+0x150], R2 ;  /* 0x00015002030075a7 */ /* 0x00452400080011ff */
[----:B----4-:R-:W-:Y:S05]  /*a350*/  @!P0 NANOSLEEP.SYNCS 0x989680 ;  /* 0x009896800000895d */ /* 0x010fea0003900000 */
[----:B------:R-:W4:Y:S02]  /*a360*/  @!P0 SYNCS.PHASECHK.TRANS64 P0, [R3+URZ+0x150], R2 ;  /* 0x00015002030085a7 */ /* 0x000f2400080010ff */
[----:B----4-:R-:W-:Y:S05]  /*a370*/  @!P0 BRA `(.L_x_25) ;  /* 0xfffffffc00f08947 */ /* 0x010fea000383ffff */
[----:B------:R-:W-:Y:S05]  /*a380*/  BRA `(.L_x_147) ;  /* 0xffffff7400547947 */ /* 0x000fea000383ffff */
.L_x_28:
[----:B-1----:R-:W-:Y:S07]  /*a390*/  MOV R2, UR33 ;  /* 0x0000002100027c02 */ /* 0x002fee0008000f00 */
.L_x_148:
[----:B-1----:R1:W2:Y:S02]  /*a3a0*/  SYNCS.PHASECHK.TRANS64.TRYWAIT P0, [R2+URZ+0x60], R5 ;  /* 0x00006005020075a7 */ /* 0x0022a400080011ff */
[----:B--2---:R-:W-:Y:S05]  /*a3b0*/  @!P0 NANOSLEEP.SYNCS 0x989680 ;  /* 0x009896800000895d */ /* 0x004fea0003900000 */
[----:B------:R-:W2:Y:S02]  /*a3c0*/  @!P0 SYNCS.PHASECHK.TRANS64 P0, [R2+URZ+0x60], R5 ;  /* 0x00006005020085a7 */ /* 0x000ea400080010ff */
[----:B--2---:R-:W-:Y:S05]  /*a3d0*/  @!P0 BRA `(.L_x_148) ;  /* 0xfffffffc00f08947 */ /* 0x004fea000383ffff */
[----:B------:R-:W-:Y:S05]  /*a3e0*/  BRA `(.L_x_27) ;  /* 0xffffff7400bc7947 */ /* 0x000fea000383ffff */
.L_x_35:
[----:B-1----:R-:W-:Y:S07]  /*a3f0*/  MOV R2, UR17 ;  /* 0x0000001100027c02 */ /* 0x002fee0008000f00 */
.L_x_149:
[----:B-1----:R1:W2:Y:S02]  /*a400*/  SYNCS.PHASECHK.TRANS64.TRYWAIT P0, [R2+URZ+0x60], R5 ;  /* 0x00006005020075a7 */ /* 0x0022a400080011ff */
[----:B--2---:R-:W-:Y:S05]  /*a410*/  @!P0 NANOSLEEP.SYNCS 0x989680 ;  /* 0x009896800000895d */ /* 0x004fea0003900000 */
[----:B------:R-:W2:Y:S02]  /*a420*/  @!P0 SYNCS.PHASECHK.TRANS64 P0, [R2+URZ+0x60], R5 ;  /* 0x00006005020085a7 */ /* 0x000ea400080010ff */
[----:B--2---:R-:W-:Y:S05]  /*a430*/  @!P0 BRA `(.L_x_149) ;  /* 0xfffffffc00f08947 */ /* 0x004fea000383ffff */
[----:B------:R-:W-:Y:S05]  /*a440*/  BRA `(.L_x_34) ;  /* 0xffffff7800787947 */ /* 0x000fea000383ffff */
.L_x_40:
[----:B-1----:R1:W2:Y:S02]  /*a450*/  SYNCS.PHASECHK.TRANS64.TRYWAIT P0, [R2+URZ+0x100], R3 ;  /* 0x00010003020075a7 */ /* 0x0022a400080011ff */
[----:B--2---:R-:W-:Y:S05]  /*a460*/  @!P0 NANOSLEEP.SYNCS 0x989680 ;  /* 0x009896800000895d */ /* 0x004fea0003900000 */
[----:B------:R-:W2:Y:S02]  /*a470*/  @!P0 SYNCS.PHASECHK.TRANS64 P0, [R2+URZ+0x100], R3 ;  /* 0x00010003020085a7 */ /* 0x000ea400080010ff */
[----:B--2---:R-:W-:Y:S05]  /*a480*/  @!P0 BRA `(.L_x_40) ;  /* 0xfffffffc00f08947 */ /* 0x004fea000383ffff */
[----:B------:R-:W-:Y:S05]  /*a490*/  BRA `(.L_x_150) ;  /* 0xffffff7c001c7947 */ /* 0x000fea000383ffff */
.L_x_44:
[----:B---3--:R-:W-:-:S07]  /*a4a0*/  MOV R0, UR5 ;  /* 0x0000000500007c02 */ /* 0x008fce0008000f00 */
.L_x_151:
[----:B-1----:R1:W2:Y:S02]  /*a4b0*/  SYNCS.PHASECHK.TRANS64.TRYWAIT P0, [R0+URZ], R3 ;  /* 0x00000003000075a7 */ /* 0x0022a400080011ff */
[----:B--2---:R-:W-:Y:S05]  /*a4c0*/  @!P0 NANOSLEEP.SYNCS 0x989680 ;  /* 0x009896800000895d */ /* 0x004fea0003900000 */
[----:B------:R-:W2:Y:S02]  /*a4d0*/  @!P0 SYNCS.PHASECHK.TRANS64 P0, [R0+URZ], R3 ;  /* 0x00000003000085a7 */ /* 0x000ea400080010ff */
[----:B--2---:R-:W-:Y:S05]  /*a4e0*/  @!P0 BRA `(.L_x_151) ;  /* 0xfffffffc00f08947 */ /* 0x004fea000383ffff */
[----:B------:R-:W-:Y:S05]  /*a4f0*/  BRA `(.L_x_152) ;  /* 0xffffff80008c7947 */ /* 0x000fea000383ffff */
.L_x_45:
[----:B---3--:R-:W-:-:S07]  /*a500*/  MOV R0, UR5 ;  /* 0x0000000500007c02 */ /* 0x008fce0008000f00 */
.L_x_153:
[----:B-1----:R1:W2:Y:S02]  /*a510*/  SYNCS.PHASECHK.TRANS64.TRYWAIT P0, [R0+URZ], R3 ;  /* 0x00000003000075a7 */ /* 0x0022a400080011ff */
[----:B--2---:R-:W-:Y:S05]  /*a520*/  @!P0 NANOSLEEP.SYNCS 0x989680 ;  /* 0x009896800000895d */ /* 0x004fea0003900000 */
[----:B------:R-:W2:Y:S02]  /*a530*/  @!P0 SYNCS.PHASECHK.TRANS64 P0, [R0+URZ], R3 ;  /* 0x00000003000085a7 */ /* 0x000ea400080010ff */
[----:B--2---:R-:W-:Y:S05]  /*a540*/  @!P0 BRA `(.L_x_153) ;  /* 0xfffffffc00f08947 */ /* 0x004fea000383ffff */
[----:B------:R-:W-:Y:S05]  /*a550*/  BRA `(.L_x_154) ;  /* 0xffffff8000987947 */ /* 0x000fea000383ffff */
.L_x_46:
[----:B---3--:R-:W-:-:S07]  /*a560*/  MOV R0, UR5 ;  /* 0x0000000500007c02 */ /* 0x008fce0008000f00 */
.L_x_155:
[----:B-1----:R1:W2:Y:S02]  /*a570*/  SYNCS.PHASECHK.TRANS64.TRYWAIT P0, [R0+URZ], R3 ;  /* 0x00000003000075a7 */ /* 0x0022a400080011ff */
[----:B--2---:R-:W-:Y:S05]  /*a580*/  @!P0 NANOSLEEP.SYNCS 0x989680 ;  /* 0x009896800000895d */ /* 0x004fea0003900000 */
[----:B------:R-:W2:Y:S02]  /*a590*/  @!P0 SYNCS.PHASECHK.TRANS64 P0, [R0+URZ], R3 ;  /* 0x00000003000085a7 */ /* 0x000ea400080010ff */
[----:B--2---:R-:W-:Y:S05]  /*a5a0*/  @!P0 BRA `(.L_x_155) ;  /* 0xfffffffc00f08947 */ /* 0x004fea000383ffff */
[----:B------:R-:W-:Y:S05]  /*a5b0*/  BRA `(.L_x_156) ;  /* 0xffffff8000a47947 */ /* 0x000fea000383ffff */
.L_x_47:
[----:B---3--:R-:W-:-:S07]  /*a5c0*/  MOV R0, UR5 ;  /* 0x0000000500007c02 */ /* 0x008fce0008000f00 */
.L_x_157:
[----:B-1----:R1:W2:Y:S02]  /*a5d0*/  SYNCS.PHASECHK.TRANS64.TRYWAIT P0, [R0+URZ], R3 ;  /* 0x00000003000075a7 */ /* 0x0022a400080011ff */
[----:B--2---:R-:W-:Y:S05]  /*a5e0*/  @!P0 NANOSLEEP.SYNCS 0x989680 ;  /* 0x009896800000895d */ /* 0x004fea0003900000 */
[----:B------:R-:W2:Y:S02]  /*a5f0*/  @!P0 SYNCS.PHASECHK.TRANS64 P0, [R0+URZ], R3 ;  /* 0x00000003000085a7 */ /* 0x000ea400080010ff */
[----:B--2---:R-:W-:Y:S05]  /*a600*/  @!P0 BRA `(.L_x_157) ;  /* 0xfffffffc00f08947 */ /* 0x004fea000383ffff */
[----:B------:R-:W-:Y:S05]  /*a610*/  BRA `(.L_x_158) ;  /* 0xffffff8000b07947 */ /* 0x000fea000383ffff */
.L_x_48:
[----:B---3--:R-:W-:-:S07]  /*a620*/  MOV R0, UR5 ;  /* 0x0000000500007c02 */ /* 0x008fce0008000f00 */
.L_x_159:
[----:B-1----:R1:W2:Y:S02]  /*a630*/  SYNCS.PHASECHK.TRANS64.TRYWAIT P0, [R0+URZ], R3 ;  /* 0x00000003000075a7 */ /* 0x0022a400080011ff */
[----:B--2---:R-:W-:Y:S05]  /*a640*/  @!P0 NANOSLEEP.SYNCS 0x989680 ;  /* 0x009896800000895d */ /* 0x004fea0003900000 */
[----:B------:R-:W2:Y:S02]  /*a650*/  @!P0 SYNCS.PHASECHK.TRANS64 P0, [R0+URZ], R3 ;  /* 0x00000003000085a7 */ /* 0x000ea400080010ff */
[----:B--2---:R-:W-:Y:S05]  /*a660*/  @!P0 BRA `(.L_x_159) ;  /* 0xfffffffc00f08947 */ /* 0x004fea000383ffff */
[----:B------:R-:W-:Y:S05]  /*a670*/  BRA `(.L_x_160) ;  /* 0xffffff8000bc7947 */ /* 0x000fea000383ffff */
.L_x_49:
[----:B---3--:R-:W-:-:S07]  /*a680*/  MOV R0, UR5 ;  /* 0x0000000500007c02 */ /* 0x008fce0008000f00 */
.L_x_161:
[----:B-1----:R1:W2:Y:S02]  /*a690*/  SYNCS.PHASECHK.TRANS64.TRYWAIT P0, [R0+URZ], R3 ;  /* 0x00000003000075a7 */ /* 0x0022a400080011ff */
[----:B--2---:R-:W-:Y:S05]  /*a6a0*/  @!P0 NANOSLEEP.SYNCS 0x989680 ;  /* 0x009896800000895d */ /* 0x004fea0003900000 */
[----:B------:R-:W2:Y:S02]  /*a6b0*/  @!P0 SYNCS.PHASECHK.TRANS64 P0, [R0+URZ], R3 ;  /* 0x00000003000085a7 */ /* 0x000ea400080010ff */
[----:B--2---:R-:W-:Y:S05]  /*a6c0*/  @!P0 BRA `(.L_x_161) ;  /* 0xfffffffc00f08947 */ /* 0x004fea000383ffff */
[----:B------:R-:W-:Y:S05]  /*a6d0*/  BRA `(.L_x_162) ;  /* 0xffffff8000c87947 */ /* 0x000fea000383ffff */
.L_x_50:
[----:B---3--:R-:W-:-:S07]  /*a6e0*/  MOV R0, UR5 ;  /* 0x0000000500007c02 */ /* 0x008fce0008000f00 */
.L_x_163:
[----:B-1----:R1:W2:Y:S02]  /*a6f0*/  SYNCS.PHASECHK.TRANS64.TRYWAIT P0, [R0+URZ], R3 ;  /* 0x00000003000075a7 */ /* 0x0022a400080011ff */
[----:B--2---:R-:W-:Y:S05]  /*a700*/  @!P0 NANOSLEEP.SYNCS 0x989680 ;  /* 0x009896800000895d */ /* 0x004fea0003900000 */
[----:B------:R-:W2:Y:S02]  /*a710*/  @!P0 SYNCS.PHASECHK.TRANS64 P0, [R0+URZ], R3 ;  /* 0x00000003000085a7 */ /* 0x000ea400080010ff */
[----:B--2---:R-:W-:Y:S05]  /*a720*/  @!P0 BRA `(.L_x_163) ;  /* 0xfffffffc00f08947 */ /* 0x004fea000383ffff */
[----:B------:R-:W-:Y:S05]  /*a730*/  BRA `(.L_x_164) ;  /* 0xffffff8000d47947 */ /* 0x000fea000383ffff */
.L_x_51:
[----:B---3--:R-:W-:-:S07]  /*a740*/  MOV R0, UR5 ;  /* 0x0000000500007c02 */ /* 0x008fce0008000f00 */
.L_x_165:
[----:B-1----:R1:W2:Y:S02]  /*a750*/  SYNCS.PHASECHK.TRANS64.TRYWAIT P0, [R0+URZ], R3 ;  /* 0x00000003000075a7 */ /* 0x0022a400080011ff */
[----:B--2---:R-:W-:Y:S05]  /*a760*/  @!P0 NANOSLEEP.SYNCS 0x989680 ;  /* 0x009896800000895d */ /* 0x004fea0003900000 */
[----:B------:R-:W2:Y:S02]  /*a770*/  @!P0 SYNCS.PHASECHK.TRANS64 P0, [R0+URZ], R3 ;  /* 0x00000003000085a7 */ /* 0x000ea400080010ff */
[----:B--2---:R-:W-:Y:S05]  /*a780*/  @!P0 BRA `(.L_x_165) ;  /* 0xfffffffc00f08947 */ /* 0x004fea000383ffff */
[----:B------:R-:W-:Y:S05]  /*a790*/  BRA `(.L_x_166) ;  /* 0xffffff8000e07947 */ /* 0x000fea000383ffff */
.L_x_52:
[----:B---3--:R-:W-:-:S07]  /*a7a0*/  MOV R0, UR5 ;  /* 0x0000000500007c02 */ /* 0x008fce0008000f00 */
.L_x_167:
[----:B-1----:R1:W2:Y:S02]  /*a7b0*/  SYNCS.PHASECHK.TRANS64.TRYWAIT P0, [R0+URZ], R3 ;  /* 0x00000003000075a7 */ /* 0x0022a400080011ff */
[----:B--2---:R-:W-:Y:S05]  /*a7c0*/  @!P0 NANOSLEEP.SYNCS 0x989680 ;  /* 0x009896800000895d */ /* 0x004fea0003900000 */
[----:B------:R-:W2:Y:S02]  /*a7d0*/  @!P0 SYNCS.PHASECHK.TRANS64 P0, [R0+URZ], R3 ;  /* 0x00000003000085a7 */ /* 0x000ea400080010ff */
[----:B--2---:R-:W-:Y:S05]  /*a7e0*/  @!P0 BRA `(.L_x_167) ;  /* 0xfffffffc00f08947 */ /* 0x004fea000383ffff */
[----:B------:R-:W-:Y:S05]  /*a7f0*/  BRA `(.L_x_168) ;  /* 0xffffff8000ec7947 */ /* 0x000fea000383ffff */
.L_x_53:
[----:B---3--:R-:W-:-:S07]  /*a800*/  MOV R0, UR5 ;  /* 0x0000000500007c02 */ /* 0x008fce0008000f00 */
.L_x_169:
[----:B-1----:R1:W2:Y:S02]  /*a810*/  SYNCS.PHASECHK.TRANS64.TRYWAIT P0, [R0+URZ], R3 ;  /* 0x00000003000075a7 */ /* 0x0022a400080011ff */
[----:B--2---:R-:W-:Y:S05]  /*a820*/  @!P0 NANOSLEEP.SYNCS 0x989680 ;  /* 0x009896800000895d */ /* 0x004fea0003900000 */
[----:B------:R-:W2:Y:S02]  /*a830*/  @!P0 SYNCS.PHASECHK.TRANS64 P0, [R0+URZ], R3 ;  /* 0x00000003000085a7 */ /* 0x000ea400080010ff */
[----:B--2---:R-:W-:Y:S05]  /*a840*/  @!P0 BRA `(.L_x_169) ;  /* 0xfffffffc00f08947 */ /* 0x004fea000383ffff */
[----:B------:R-:W-:Y:S05]  /*a850*/  BRA `(.L_x_170) ;  /* 0xffffff8000f87947 */ /* 0x000fea000383ffff */
.L_x_54:
[----:B---3--:R-:W-:-:S07]  /*a860*/  MOV R0, UR5 ;  /* 0x0000000500007c02 */ /* 0x008fce0008000f00 */
.L_x_171:
[----:B-1----:R1:W2:Y:S02]  /*a870*/  SYNCS.PHASECHK.TRANS64.TRYWAIT P0, [R0+URZ], R3 ;  /* 0x00000003000075a7 */ /* 0x0022a400080011ff */
[----:B--2---:R-:W-:Y:S05]  /*a880*/  @!P0 NANOSLEEP.SYNCS 0x989680 ;  /* 0x009896800000895d */ /* 0x004fea0003900000 */
[----:B------:R-:W2:Y:S02]  /*a890*/  @!P0 SYNCS.PHASECHK.TRANS64 P0, [R0+URZ], R3 ;  /* 0x00000003000085a7 */ /* 0x000ea400080010ff */
[----:B--2---:R-:W-:Y:S05]  /*a8a0*/  @!P0 BRA `(.L_x_171) ;  /* 0xfffffffc00f08947 */ /* 0x004fea000383ffff */
[----:B------:R-:W-:Y:S05]  /*a8b0*/  BRA `(.L_x_172) ;  /* 0xffffff8400047947 */ /* 0x000fea000383ffff */
.L_x_57:
[----:B-1----:R1:W2:Y:S02]  /*a8c0*/  SYNCS.PHASECHK.TRANS64.TRYWAIT P0, [R0+URZ+0x140], R5 ;  /* 0x00014005000075a7 */ /* 0x0022a400080011ff */
[----:B--2---:R-:W-:Y:S05]  /*a8d0*/  @!P0 NANOSLEEP.SYNCS 0x989680 ;  /* 0x009896800000895d */ /* 0x004fea0003900000 */
[----:B------:R-:W2:Y:S02]  /*a8e0*/  @!P0 SYNCS.PHASECHK.TRANS64 P0, [R0+URZ+0x140], R5 ;  /* 0x00014005000085a7 */ /* 0x000ea400080010ff */
[----:B--2---:R-:W-:Y:S05]  /*a8f0*/  @!P0 BRA `(.L_x_57) ;  /* 0xfffffffc00f08947 */ /* 0x004fea000383ffff */
[----:B------:R-:W-:Y:S05]  /*a900*/  BRA `(.L_x_173) ;  /* 0xffffff8400647947 */ /* 0x000fea000383ffff */
.L_x_58:
[----:B------:R-:W-:-:S07]  /*a910*/  MOV R0, UR5 ;  /* 0x0000000500007c02 */ /* 0x000fce0008000f00 */
.L_x_174:
[----:B-1----:R1:W2:Y:S02]  /*a920*/  SYNCS.PHASECHK.TRANS64.TRYWAIT P0, [R0+URZ+0x110], R7 ;  /* 0x00011007000075a7 */ /* 0x0022a400080011ff */
[----:B--2---:R-:W-:Y:S05]  /*a930*/  @!P0 NANOSLEEP.SYNCS 0x989680 ;  /* 0x009896800000895d */ /* 0x004fea0003900000 */
[----:B------:R-:W2:Y:S02]  /*a940*/  @!P0 SYNCS.PHASECHK.TRANS64 P0, [R0+URZ+0x110], R7 ;  /* 0x00011007000085a7 */ /* 0x000ea400080010ff */
[----:B--2---:R-:W-:Y:S05]  /*a950*/  @!P0 BRA `(.L_x_174) ;  /* 0xfffffffc00f08947 */ /* 0x004fea000383ffff */
[----:B------:R-:W-:Y:S05]  /*a960*/  BRA `(.L_x_175) ;  /* 0xffffff8400747947 */ /* 0x000fea000383ffff */
.L_x_59:
[----:B-1----:R1:W2:Y:S02]  /*a970*/  SYNCS.PHASECHK.TRANS64.TRYWAIT P1, [R0+URZ+0x100], R5 ;  /* 0x00010005000075a7 */ /* 0x0022a400080211ff */
[----:B--2---:R-:W-:Y:S05]  /*a980*/  @!P1 NANOSLEEP.SYNCS 0x989680 ;  /* 0x009896800000995d */ /* 0x004fea0003900000 */
[----:B------:R-:W2:Y:S02]  /*a990*/  @!P1 SYNCS.PHASECHK.TRANS64 P1, [R0+URZ+0x100], R5 ;  /* 0x00010005000095a7 */ /* 0x000ea400080210ff */
[----:B--2---:R-:W-:Y:S05]  /*a9a0*/  @!P1 BRA `(.L_x_59) ;  /* 0xfffffffc00f09947 */ /* 0x004fea000383ffff */
[----:B------:R-:W-:Y:S05]  /*a9b0*/  BRA `(.L_x_176) ;  /* 0xffffff8400a47947 */ /* 0x000fea000383ffff */
.L_x_62:
[----:B------:R-:W-:-:S07]  /*a9c0*/  MOV R0, UR5 ;  /* 0x0000000500007c02 */ /* 0x000fce0008000f00 */
.L_x_177:
[----:B-1----:R1:W2:Y:S02]  /*a9d0*/  SYNCS.PHASECHK.TRANS64.TRYWAIT P0, [R0+URZ+0x110], R3 ;  /* 0x00011003000075a7 */ /* 0x0022a400080011ff */
[----:B--2---:R-:W-:Y:S05]  /*a9e0*/  @!P0 NANOSLEEP.SYNCS 0x989680 ;  /* 0x009896800000895d */ /* 0x004fea0003900000 */
[----:B------:R-:W2:Y:S02]  /*a9f0*/  @!P0 SYNCS.PHASECHK.TRANS64 P0, [R0+URZ+0x110], R3 ;  /* 0x00011003000085a7 */ /* 0x000ea400080010ff */
[----:B--2---:R-:W-:Y:S05]  /*aa00*/  @!P0 BRA `(.L_x_177) ;  /* 0xfffffffc00f08947 */ /* 0x004fea000383ffff */
[----:B------:R-:W-:Y:S05]  /*aa10*/  BRA `(.L_x_61) ;  /* 0xffffff8400f87947 */ /* 0x000fea000383ffff */
.L_x_71:
[----:B-1----:R-:W-:-:S04]  /*aa20*/  MOV R4, UR4 ;  /* 0x0000000400047c02 */ /* 0x002fc80008000f00 */
[----:B------:R1:W2:Y:S03]  /*aa30*/  SYNCS.PHASECHK.TRANS64.TRYWAIT P0, [R4+URZ+0x8], R5 ;  /* 0x00000805040075a7 */ /* 0x0002a600080011ff */
[----:B--2---:R-:W-:Y:S05]  /*aa40*/  @!P0 NANOSLEEP.SYNCS 0x989680 ;  /* 0x009896800000895d */ /* 0x004fea0003900000 */
[----:B------:R-:W2:Y:S02]  /*aa50*/  @!P0 SYNCS.PHASECHK.TRANS64 P0, [R4+URZ+0x8], R5 ;  /* 0x00000805040085a7 */ /* 0x000ea400080010ff */
[----:B--2---:R-:W-:Y:S05]  /*aa60*/  @!P0 BRA `(.L_x_71) ;  /* 0xfffffffc00ec8947 */ /* 0x004fea000383ffff */
[----:B------:R-:W-:Y:S05]  /*aa70*/  BRA `(.L_x_70) ;  /* 0xffffff8800ac7947 */ /* 0x000fea000383ffff */
.L_x_73:
[----:B------:R-:W-:Y:S01]  /*aa80*/  BSSY B0, `(.L_x_178) ;  /* 0x0000006000007945 */ /* 0x000fe20003800000 */
[----:B------:R-:W-:-:S07]  /*aa90*/  MOV R15, 0xffffffff ;  /* 0xffffffff000f7802 */ /* 0x000fce0000000f00 */
[----:B-1---5:R-:W-:Y:S05]  /*aaa0*/  WARPSYNC.COLLECTIVE R15, `(.L_x_179) ;  /* 0x000000000f0c7348 */ /* 0x022fea0003c00000 */
[----:B------:R-:W-:Y:S02]  /*aab0*/  ELECT P6, UR79, PT ;  /* 0x00000000004f782f */ /* 0x000fe400038c0000 */
[----:B------:R-:W-:Y:S01]  /*aac0*/  MOV R14, UR79 ;  /* 0x0000004f000e7c02 */ /* 0x000fe20008000f00 */
[----:B-1---5:R-:W-:Y:S10]  /*aad0*/  ENDCOLLECTIVE ;  /* 0x000000000000791b */ /* 0x022ff40003800000 */
.L_x_179:
[----:B------:R-:W-:Y:S05]  /*aae0*/  BSYNC B0 ;  /* 0x0000000000007941 */ /* 0x000fea0003800000 */
.L_x_178:
[----:B------:R-:W-:Y:S05]  /*aaf0*/  BRA `(.L_x_180) ;  /* 0xffffff8800dc7947 */ /* 0x000fea000383ffff */
.L_x_75:
[----:B-1----:R-:W-:-:S04]  /*ab00*/  MOV R2, UR4 ;  /* 0x0000000400027c02 */ /* 0x002fc80008000f00 */
[----:B------:R1:W2:Y:S03]  /*ab10*/  SYNCS.PHASECHK.TRANS64.TRYWAIT P0, [R2+URZ+0x8], R3 ;  /* 0x00000803020075a7 */ /* 0x0002a600080011ff */
[----:B--2---:R-:W-:Y:S05]  /*ab20*/  @!P0 NANOSLEEP.SYNCS 0x989680 ;  /* 0x009896800000895d */ /* 0x004fea0003900000 */
[----:B------:R-:W2:Y:S02]  /*ab30*/  @!P0 SYNCS.PHASECHK.TRANS64 P0, [R2+URZ+0x8], R3 ;  /* 0x00000803020085a7 */ /* 0x000ea400080010ff */
[----:B--2---:R-:W-:Y:S05]  /*ab40*/  @!P0 BRA `(.L_x_75) ;  /* 0xfffffffc00ec8947 */ /* 0x004fea000383ffff */
[----:B------:R-:W-:Y:S05]  /*ab50*/  BRA `(.L_x_74) ;  /* 0xffffff8800e07947 */ /* 0x000fea000383ffff */
.L_x_76:
[----:B-1----:R1:W2:Y:S02]  /*ab60*/  SYNCS.PHASECHK.TRANS64.TRYWAIT P0, [R0+URZ+0x100], R5 ;  /* 0x00010005000075a7 */ /* 0x0022a400080011ff */
[----:B--2---:R-:W-:Y:S05]  /*ab70*/  @!P0 NANOSLEEP.SYNCS 0x989680 ;  /* 0x009896800000895d */ /* 0x004fea0003900000 */
[----:B------:R-:W2:Y:S02]  /*ab80*/  @!P0 SYNCS.PHASECHK.TRANS64 P0, [R0+URZ+0x100], R5 ;  /* 0x00010005000085a7 */ /* 0x000ea400080010ff */
[----:B--2---:R-:W-:Y:S05]  /*ab90*/  @!P0 BRA `(.L_x_76) ;  /* 0xfffffffc00f08947 */ /* 0x004fea000383ffff */
[----:B------:R-:W-:Y:S05]  /*aba0*/  BRA `(.L_x_181) ;  /* 0xffffff8c00bc7947 */ /* 0x000fea000383ffff */
.L_x_78:
[----:B------:R-:W-:-:S07]  /*abb0*/  MOV R0, UR19 ;  /* 0x0000001300007c02 */ /* 0x000fce0008000f00 */
.L_x_182:
[----:B-1----:R1:W2:Y:S02]  /*abc0*/  SYNCS.PHASECHK.TRANS64.TRYWAIT P0, [R0+URZ+0x130], R5 ;  /* 0x00013005000075a7 */ /* 0x0022a400080011ff */
[----:B--2---:R-:W-:Y:S05]  /*abd0*/  @!P0 NANOSLEEP.SYNCS 0x989680 ;  /* 0x009896800000895d */ /* 0x004fea0003900000 */
[----:B------:R-:W2:Y:S02]  /*abe0*/  @!P0 SYNCS.PHASECHK.TRANS64 P0, [R0+URZ+0x130], R5 ;  /* 0x00013005000085a7 */ /* 0x000ea400080010ff */
[----:B--2---:R-:W-:Y:S05]  /*abf0*/  @!P0 BRA `(.L_x_182) ;  /* 0xfffffffc00f08947 */ /* 0x004fea000383ffff */
[----:B------:R-:W-:Y:S05]  /*ac00*/  BRA `(.L_x_183) ;  /* 0xffffff9000087947 */ /* 0x000fea000383ffff */
.L_x_81:
[----:B------:R-:W-:Y:S07]  /*ac10*/  MOV R0, UR7 ;  /* 0x0000000700007c02 */ /* 0x000fee0008000f00 */
.L_x_184:
[----:B-1----:R1:W2:Y:S02]  /*ac20*/  SYNCS.PHASECHK.TRANS64.TRYWAIT P0, [R0+URZ], R5 ;  /* 0x00000005000075a7 */ /* 0x0022a400080011ff */
[----:B--2---:R-:W-:Y:S05]  /*ac30*/  @!P0 NANOSLEEP.SYNCS 0x989680 ;  /* 0x009896800000895d */ /* 0x004fea0003900000 */
[----:B------:R-:W2:Y:S02]  /*ac40*/  @!P0 SYNCS.PHASECHK.TRANS64 P0, [R0+URZ], R5 ;  /* 0x00000005000085a7 */ /* 0x000ea400080010ff */
[----:B--2---:R-:W-:Y:S05]  /*ac50*/  @!P0 BRA `(.L_x_184) ;  /* 0xfffffffc00f08947 */ /* 0x004fea000383ffff */
[----:B------:R-:W-:Y:S05]  /*ac60*/  BRA `(.L_x_80) ;  /* 0xffffff90001c7947 */ /* 0x000fea000383ffff */
.L_x_85:
[----:B-1----:R-:W-:-:S07]  /*ac70*/  MOV R0, UR5 ;  /* 0x0000000500007c02 */ /* 0x002fce0008000f00 */
.L_x_185:
[----:B-1----:R1:W2:Y:S02]  /*ac80*/  SYNCS.PHASECHK.TRANS64.TRYWAIT P0, [R0+URZ], R3 ;  /* 0x00000003000075a7 */ /* 0x0022a400080011ff */
[----:B--2---:R-:W-:Y:S05]  /*ac90*/  @!P0 NANOSLEEP.SYNCS 0x989680 ;  /* 0x009896800000895d */ /* 0x004fea0003900000 */
[----:B------:R-:W2:Y:S02]  /*aca0*/  @!P0 SYNCS.PHASECHK.TRANS64 P0, [R0+URZ], R3 ;  /* 0x00000003000085a7 */ /* 0x000ea400080010ff */
[----:B--2---:R-:W-:Y:S05]  /*acb0*/  @!P0 BRA `(.L_x_185) ;  /* 0xfffffffc00f08947 */ /* 0x004fea000383ffff */
[----:B------:R-:W-:Y:S05]  /*acc0*/  BRA `(.L_x_186) ;  /* 0xffffff9000e87947 */ /* 0x000fea000383ffff */
.L_x_88:
[----:B------:R-:W-:-:S07]  /*acd0*/  MOV R0, UR11 ;  /* 0x0000000b00007c02 */ /* 0x000fce0008000f00 */
.L_x_187:
[----:B-1----:R1:W2:Y:S02]  /*ace0*/  SYNCS.PHASECHK.TRANS64.TRYWAIT P1, [R0+URZ+0x160], R3 ;  /* 0x00016003000075a7 */ /* 0x0022a400080211ff */
[----:B--2---:R-:W-:Y:S05]  /*acf0*/  @!P1 NANOSLEEP.SYNCS 0x989680 ;  /* 0x009896800000995d */ /* 0x004fea0003900000 */
[----:B------:R-:W2:Y:S02]  /*ad00*/  @!P1 SYNCS.PHASECHK.TRANS64 P1, [R0+URZ+0x160], R3 ;  /* 0x00016003000095a7 */ /* 0x000ea400080210ff */
[----:B--2---:R-:W-:Y:S05]  /*ad10*/  @!P1 BRA `(.L_x_187) ;  /* 0xfffffffc00f09947 */ /* 0x004fea000383ffff */
[----:B------:R-:W-:Y:S05]  /*ad20*/  BRA `(.L_x_188) ;  /* 0xffffff9400347947 */ /* 0x000fea000383ffff */
.L_x_93:
[----:B----4-:R4:W1:Y:S02]  /*ad30*/  SYNCS.PHASECHK.TRANS64.TRYWAIT P0, [R0+URZ+0x100], R3 ;  /* 0x00010003000075a7 */ /* 0x01086400080011ff */
[----:B-1----:R-:W-:Y:S05]  /*ad40*/  @!P0 NANOSLEEP.SYNCS 0x989680 ;  /* 0x009896800000895d */ /* 0x002fea0003900000 */
[----:B------:R-:W1:Y:S02]  /*ad50*/  @!P0 SYNCS.PHASECHK.TRANS64 P0, [R0+URZ+0x100], R3 ;  /* 0x00010003000085a7 */ /* 0x000e6400080010ff */
[----:B-1----:R-:W-:Y:S05]  /*ad60*/  @!P0 BRA `(.L_x_93) ;  /* 0xfffffffc00f08947 */ /* 0x002fea000383ffff */
[----:B------:R-:W-:Y:S05]  /*ad70*/  BRA `(.L_x_189) ;  /* 0xffffff9800447947 */ /* 0x000fea000383ffff */
.L_x_96:
[----:B------:R-:W-:Y:S07]  /*ad80*/  MOV R0, UR6 ;  /* 0x0000000600007c02 */ /* 0x000fee0008000f00 */
.L_x_190:
[----:B-1----:R1:W4:Y:S02]  /*ad90*/  SYNCS.PHASECHK.TRANS64.TRYWAIT P0, [R0+URZ+0xf8], R3 ;  /* 0x0000f803000075a7 */ /* 0x00232400080011ff */
[----:B----4-:R-:W-:Y:S05]  /*ada0*/  @!P0 NANOSLEEP.SYNCS 0x989680 ;  /* 0x009896800000895d */ /* 0x010fea0003900000 */
[----:B------:R-:W4:Y:S02]  /*adb0*/  @!P0 SYNCS.PHASECHK.TRANS64 P0, [R0+URZ+0xf8], R3 ;  /* 0x0000f803000085a7 */ /* 0x000f2400080010ff */
[----:B----4-:R-:W-:Y:S05]  /*adc0*/  @!P0 BRA `(.L_x_190) ;  /* 0xfffffffc00f08947 */ /* 0x010fea000383ffff */
[----:B------:R-:W-:Y:S05]  /*add0*/  BRA `(.L_x_95) ;  /* 0xffffff9c00247947 */ /* 0x000fea000383ffff */
.L_x_99:
[----:B------:R-:W-:Y:S07]  /*ade0*/  MOV R3, UR6 ;  /* 0x0000000600037c02 */ /* 0x000fee0008000f00 */
.L_x_191:
[----:B-1----:R1:W2:Y:S02]  /*adf0*/  SYNCS.PHASECHK.TRANS64.TRYWAIT P0, [R3+URZ+0xd8], R12 ;  /* 0x0000d80c030075a7 */ /* 0x0022a400080011ff */
[----:B--2---:R-:W-:Y:S05]  /*ae00*/  @!P0 NANOSLEEP.SYNCS 0x989680 ;  /* 0x009896800000895d */ /* 0x004fea0003900000 */
[----:B------:R-:W2:Y:S02]  /*ae10*/  @!P0 SYNCS.PHASECHK.TRANS64 P0, [R3+URZ+0xd8], R12 ;  /* 0x0000d80c030085a7 */ /* 0x000ea400080010ff */
[----:B--2---:R-:W-:Y:S05]  /*ae20*/  @!P0 BRA `(.L_x_191) ;  /* 0xfffffffc00f08947 */ /* 0x004fea000383ffff */
[----:B------:R-:W-:Y:S05]  /*ae30*/  BRA `(.L_x_192) ;  /* 0xffffff9c009c7947 */ /* 0x000fea000383ffff */
.L_x_100:
[----:B-1----:R-:W-:Y:S07]  /*ae40*/  MOV R3, UR6 ;  /* 0x0000000600037c02 */ /* 0x002fee0008000f00 */
.L_x_193:
[----:B-1----:R1:W2:Y:S02]  /*ae50*/  SYNCS.PHASECHK.TRANS64.TRYWAIT P0, [R3+URZ+0xe0], R12 ;  /* 0x0000e00c030075a7 */ /* 0x0022a400080011ff */
[----:B--2---:R-:W-:Y:S05]  /*ae60*/  @!P0 NANOSLEEP.SYNCS 0x989680 ;  /* 0x009896800000895d */ /* 0x004fea0003900000 */
[----:B------:R-:W2:Y:S02]  /*ae70*/  @!P0 SYNCS.PHASECHK.TRANS64 P0, [R3+URZ+0xe0], R12 ;  /* 0x0000e00c030085a7 */ /* 0x000ea400080010ff */
[----:B--2---:R-:W-:Y:S05]  /*ae80*/  @!P0 BRA `(.L_x_193) ;  /* 0xfffffffc00f08947 */ /* 0x004fea000383ffff */
[----:B------:R-:W-:Y:S05]  /*ae90*/  BRA `(.L_x_194) ;  /* 0xffffff9c00dc7947 */ /* 0x000fea000383ffff */
.L_x_101:
[----:B------:R-:W-:Y:S07]  /*aea0*/  MOV R3, UR6 ;  /* 0x0000000600037c02 */ /* 0x000fee0008000f00 */
.L_x_195:
[----:B-1----:R1:W2:Y:S02]  /*aeb0*/  SYNCS.PHASECHK.TRANS64.TRYWAIT P0, [R3+URZ+0xe8], R12 ;  /* 0x0000e80c030075a7 */ /* 0x0022a400080011ff */
[----:B--2---:R-:W-:Y:S05]  /*aec0*/  @!P0 NANOSLEEP.SYNCS 0x989680 ;  /* 0x009896800000895d */ /* 0x004fea0003900000 */
[----:B------:R-:W2:Y:S02]  /*aed0*/  @!P0 SYNCS.PHASECHK.TRANS64 P0, [R3+URZ+0xe8], R12 ;  /* 0x0000e80c030085a7 */ /* 0x000ea400080010ff */
[----:B--2---:R-:W-:Y:S05]  /*aee0*/  @!P0 BRA `(.L_x_195) ;  /* 0xfffffffc00f08947 */ /* 0x004fea000383ffff */
[----:B------:R-:W-:Y:S05]  /*aef0*/  BRA `(.L_x_196) ;  /* 0xffffffa000647947 */ /* 0x000fea000383ffff */
.L_x_103:
[----:B------:R-:W-:-:S07]  /*af00*/  MOV R0, UR6 ;  /* 0x0000000600007c02 */ /* 0x000fce0008000f00 */
.L_x_197:
[----:B-1----:R1:W2:Y:S02]  /*af10*/  SYNCS.PHASECHK.TRANS64.TRYWAIT P0, [R0+URZ+0xd8], R3 ;  /* 0x0000d803000075a7 */ /* 0x0022a400080011ff */
[----:B--2---:R-:W-:Y:S05]  /*af20*/  @!P0 NANOSLEEP.SYNCS 0x989680 ;  /* 0x009896800000895d */ /* 0x004fea0003900000 */
[----:B------:R-:W2:Y:S02]  /*af30*/  @!P0 SYNCS.PHASECHK.TRANS64 P0, [R0+URZ+0xd8], R3 ;  /* 0x0000d803000085a7 */ /* 0x000ea400080010ff */
[----:B--2---:R-:W-:Y:S05]  /*af40*/  @!P0 BRA `(.L_x_197) ;  /* 0xfffffffc00f08947 */ /* 0x004fea000383ffff */
[----:B------:R-:W-:Y:S05]  /*af50*/  BRA `(.L_x_198) ;  /* 0xffffffa000d47947 */ /* 0x000fea000383ffff */
.L_x_104:
[----:B-1----:R-:W-:-:S07]  /*af60*/  MOV R0, UR6 ;  /* 0x0000000600007c02 */ /* 0x002fce0008000f00 */
.L_x_199:
[----:B-1----:R1:W2:Y:S02]  /*af70*/  SYNCS.PHASECHK.TRANS64.TRYWAIT P0, [R0+URZ+0xe0], R3 ;  /* 0x0000e003000075a7 */ /* 0x0022a400080011ff */
[----:B--2---:R-:W-:Y:S05]  /*af80*/  @!P0 NANOSLEEP.SYNCS 0x989680 ;  /* 0x009896800000895d */ /* 0x004fea0003900000 */
[----:B------:R-:W2:Y:S02]  /*af90*/  @!P0 SYNCS.PHASECHK.TRANS64 P0, [R0+URZ+0xe0], R3 ;  /* 0x0000e003000085a7 */ /* 0x000ea400080010ff */
[----:B--2---:R-:W-:Y:S05]  /*afa0*/  @!P0 BRA `(.L_x_199) ;  /* 0xfffffffc00f08947 */ /* 0x004fea000383ffff */
[----:B------:R-:W-:Y:S05]  /*afb0*/  BRA `(.L_x_200) ;  /* 0xffffffa000c47947 */ /* 0x000fea000383ffff */
.L_x_106:
[----:B--2---:R2:W3:Y:S02]  /*afc0*/  SYNCS.PHASECHK.TRANS64.TRYWAIT P0, [R0+URZ+0x100], R3 ;  /* 0x00010003000075a7 */ /* 0x0044e400080011ff */
[----:B---3--:R-:W-:Y:S05]  /*afd0*/  @!P0 NANOSLEEP.SYNCS 0x989680 ;  /* 0x009896800000895d */ /* 0x008fea0003900000 */
[----:B------:R-:W3:Y:S02]  /*afe0*/  @!P0 SYNCS.PHASECHK.TRANS64 P0, [R0+URZ+0x100], R3 ;  /* 0x00010003000085a7 */ /* 0x000ee400080010ff */
[----:B---3--:R-:W-:Y:S05]  /*aff0*/  @!P0 BRA `(.L_x_106) ;  /* 0xfffffffc00f08947 */ /* 0x008fea000383ffff */
[----:B------:R-:W-:Y:S05]  /*b000*/  BRA `(.L_x_201) ;  /* 0xffffffa400987947 */ /* 0x000fea000383ffff */
.L_x_117:
[----:B-1----:R-:W-:Y:S04]  /*b010*/  MOV R3, UR48 ;  /* 0x0000003000037c02 */ /* 0x002fe80008000f00 */
[----:B------:R1:W3:Y:S03]  /*b020*/  SYNCS.PHASECHK.TRANS64.TRYWAIT P1, [R3+URZ+0xc0], R4 ;  /* 0x0000c004030075a7 */ /* 0x0002e600080211ff */
[----:B---3--:R-:W-:Y:S05]  /*b030*/  @!P1 NANOSLEEP.SYNCS 0x989680 ;  /* 0x009896800000995d */ /* 0x008fea0003900000 */
[----:B------:R-:W3:Y:S02]  /*b040*/  @!P1 SYNCS.PHASECHK.TRANS64 P1, [R3+URZ+0xc0], R4 ;  /* 0x0000c004030095a7 */ /* 0x000ee400080210ff */
[----:B---3--:R-:W-:Y:S05]  /*b050*/  @!P1 BRA `(.L_x_117) ;  /* 0xfffffffc00ec9947 */ /* 0x008fea000383ffff */
[----:B------:R-:W-:Y:S05]  /*b060*/  BRA `(.L_x_116) ;  /* 0xffffffb400187947 */ /* 0x000fea000383ffff */
.L_x_119:
[----:B-1----:R1:W4:Y:S02]  /*b070*/  SYNCS.PHASECHK.TRANS64.TRYWAIT P0, [R183+URZ+0x120], R0 ;  /* 0x00012000b70075a7 */ /* 0x00232400080011ff */
[----:B----4-:R-:W-:Y:S05]  /*b080*/  @!P0 NANOSLEEP.SYNCS 0x989680 ;  /* 0x009896800000895d */ /* 0x010fea0003900000 */
[----:B------:R-:W4:Y:S02]  /*b090*/  @!P0 SYNCS.PHASECHK.TRANS64 P0, [R183+URZ+0x120], R0 ;  /* 0x00012000b70085a7 */ /* 0x000f2400080010ff */
[----:B----4-:R-:W-:Y:S05]  /*b0a0*/  @!P0 BRA `(.L_x_119) ;  /* 0xfffffffc00f08947 */ /* 0x010fea000383ffff */
[----:B------:R-:W-:Y:S05]  /*b0b0*/  BRA `(.L_x_118) ;  /* 0xffffffb400507947 */ /* 0x000fea000383ffff */
.L_x_128:
[----:B--2---:R2:W4:Y:S02]  /*b0c0*/  SYNCS.PHASECHK.TRANS64.TRYWAIT P0, [R3+URZ+0xc0], R0 ;  /* 0x0000c000030075a7 */ /* 0x00452400080011ff */
[----:B----4-:R-:W-:Y:S05]  /*b0d0*/  @!P0 NANOSLEEP.SYNCS 0x989680 ;  /* 0x009896800000895d */ /* 0x010fea0003900000 */
[----:B------:R-:W4:Y:S02]  /*b0e0*/  @!P0 SYNCS.PHASECHK.TRANS64 P0, [R3+URZ+0xc0], R0 ;  /* 0x0000c000030085a7 */ /* 0x000f2400080010ff */
[----:B----4-:R-:W-:Y:S05]  /*b0f0*/  @!P0 BRA `(.L_x_128) ;  /* 0xfffffffc00f08947 */ /* 0x010fea000383ffff */
[----:B------:R-:W-:Y:S05]  /*b100*/  BRA `(.L_x_127) ;  /* 0xffffffc800007947 */ /* 0x000fea000383ffff */
.L_x_137:
[----:B-1----:R1:W4:Y:S02]  /*b110*/  SYNCS.PHASECHK.TRANS64.TRYWAIT P0, [R4+URZ+0xc0], R3 ;  /* 0x0000c003040075a7 */ /* 0x00232400080011ff */
[----:B----4-:R-:W-:Y:S05]  /*b120*/  @!P0 NANOSLEEP.SYNCS 0x989680 ;  /* 0x009896800000895d */ /* 0x010fea0003900000 */
[----:B------:R-:W4:Y:S02]  /*b130*/  @!P0 SYNCS.PHASECHK.TRANS64 P0, [R4+URZ+0xc0], R3 ;  /* 0x0000c003040085a7 */ /* 0x000f2400080010ff */
[----:B----4-:R-:W-:Y:S05]  /*b140*/  @!P0 BRA `(.L_x_137) ;  /* 0xfffffffc00f08947 */ /* 0x010fea000383ffff */
[----:B------:R-:W-:Y:S05]  /*b150*/  BRA `(.L_x_136) ;  /* 0xffffffd800fc7947 */ /* 0x000fea000383ffff */
        .weak           $__internal_0_$__cuda_sm10x_tcgen05_guardrail_trap_col_being_dealloced_not_returned_by_alloc
        .type           $__internal_0_$__cuda_sm10x_tcgen05_guardrail_trap_col_being_dealloced_not_returned_by_alloc,@function
        .size           $__internal_0_$__cuda_sm10x_tcgen05_guardrail_trap_col_being_dealloced_not_returned_by_alloc,($__internal_1_$__cuda_sm10x_tcgen05_guardrail_trap_phase_invalid_during_alloc - $__internal_0_$__cuda_sm10x_tcgen05_guardrail_trap_col_being_dealloced_not_returned_by_alloc)
$__internal_0_$__cuda_sm10x_tcgen05_guardrail_trap_col_being_dealloced_not_returned_by_alloc:
[----:B------:R-:W-:Y:S05]  /*b160*/  BPT.TRAP 0x1 ;  /* 0x000000040000795c */ /* 0x000fea0000300000 */
[----:B------:R-:W-:-:S04]  /*b170*/  HFMA2 R3, -RZ, RZ, 0, 0 ;  /* 0x00000000ff037431 */ /* 0x000fc800000001ff */
[----:B------:R-:W-:Y:S05]  /*b180*/  RET.REL.NODEC R2 `(_ZN7cutlass13device_kernelINS_4gemm6kernel13GemmUniversalIN4cute5tupleIJiiiiEEENS1_10collective13CollectiveMmaINS1_35MainloopSm100TmaUmmaWarpSpecializedILi12ELi2ELi2ENS5_IJNS4_1CILi2EEENSA_ILi1EEESC_EEEEENS5_IJNSA_ILi256EEENSA_ILi192EEENSA_ILi32EEEEEENS_10bfloat16_tENS5_IJlSC_lEEESJ_SK_NS4_8TiledMMAINS4_8MMA_AtomIJNS4_26SM100_MMA_F16BF16_2x1SM_SSISJ_SJ_fLi256ELi192ELNS4_4UMMA5MajorE0ELSP_0ELNSO_7ScaleInE0ELSQ_0EEEEEENS4_6LayoutINS5_IJSC_SC_SC_EEENS5_IJNSA_ILi0EEESV_SV_EEEEENS5_IJNS4_10UnderscoreESY_SY_EEEEENS4_18SM100_TMA_2SM_LOADENS4_14ComposedLayoutINS4_7SwizzleILi2ELi4ELi3EEENS4_18smem_ptr_flag_bitsILi16EEENST_INS5_IJNSA_ILi8EEESH_EEENS5_IJSH_SC_EEEEEEEvNS4_8identityES11_S1B_vS1C_EENS_8epilogue10collective18CollectiveEpilogueINS1E_23Sm100TmaWarpSpecializedILi3ELi2ELi64ELb1ELb0EEEJNS5_IJNSA_ILi128EEESG_SH_EEENS5_IJNST_IS1J_SC_EENST_INSA_ILi64EEESC_EEEEESJ_SK_SJ_SK_NS1E_6fusion15FusionCallbacksIS1I_NS1P_17LinearCombinationISJ_fSJ_fLNS_15FloatRoundStyleE2EEES1K_S1O_JEEENS4_5SM1004TMEM4LOAD26SM100_TMEM_LOAD_32dp32b64xENS4_13SM90_TMA_LOADENS12_INS13_ILi3ELi4ELi3EEES16_NST_INS5_IJS17_S1M_EEENS5_IJS1M_SC_EEEEEEENS4_39AutoVectorizingCopyWithAssumedAlignmentILi128EEENS4_14SM90_TMA_STOREES24_S26_S26_EEEvvEEEEvNT_6ParamsE) ;  /* 0xffffff4c029c7950 */ /* 0x000fea0003c3ffff */
        .weak           $__internal_1_$__cuda_sm10x_tcgen05_guardrail_trap_phase_invalid_during_alloc
        .type           $__internal_1_$__cuda_sm10x_tcgen05_guardrail_trap_phase_invalid_during_alloc,@function
        .size           $__internal_1_$__cuda_sm10x_tcgen05_guardrail_trap_phase_invalid_during_alloc,($__internal_2_$__cuda_sm10x_tcgen05_guardrail_trap_unallocated_columns_being_dealloced - $__internal_1_$__cuda_sm10x_tcgen05_guardrail_trap_phase_invalid_during_alloc)
$__internal_1_$__cuda_sm10x_tcgen05_guardrail_trap_phase_invalid_during_alloc:
[----:B------:R-:W-:Y:S05]  /*b190*/  BPT.TRAP 0x1 ;  /* 0x000000040000795c */ /* 0x000fea0000300000 */
[----:B------:R-:W-:-:S04]  /*b1a0*/  MOV R3, 0x0 ;  /* 0x0000000000037802 */ /* 0x000fc80000000f00 */
[----:B------:R-:W-:Y:S05]  /*b1b0*/  RET.REL.NODEC R2 `(_ZN7cutlass13device_kernelINS_4gemm6kernel13GemmUniversalIN4cute5tupleIJiiiiEEENS1_10collective13CollectiveMmaINS1_35MainloopSm100TmaUmmaWarpSpecializedILi12ELi2ELi2ENS5_IJNS4_1CILi2EEENSA_ILi1EEESC_EEEEENS5_IJNSA_ILi256EEENSA_ILi192EEENSA_ILi32EEEEEENS_10bfloat16_tENS5_IJlSC_lEEESJ_SK_NS4_8TiledMMAINS4_8MMA_AtomIJNS4_26SM100_MMA_F16BF16_2x1SM_SSISJ_SJ_fLi256ELi192ELNS4_4UMMA5MajorE0ELSP_0ELNSO_7ScaleInE0ELSQ_0EEEEEENS4_6LayoutINS5_IJSC_SC_SC_EEENS5_IJNSA_ILi0EEESV_SV_EEEEENS5_IJNS4_10UnderscoreESY_SY_EEEEENS4_18SM100_TMA_2SM_LOADENS4_14ComposedLayoutINS4_7SwizzleILi2ELi4ELi3EEENS4_18smem_ptr_flag_bitsILi16EEENST_INS5_IJNSA_ILi8EEESH_EEENS5_IJSH_SC_EEEEEEEvNS4_8identityES11_S1B_vS1C_EENS_8epilogue10collective18CollectiveEpilogueINS1E_23Sm100TmaWarpSpecializedILi3ELi2ELi64ELb1ELb0EEEJNS5_IJNSA_ILi128EEESG_SH_EEENS5_IJNST_IS1J_SC_EENST_INSA_ILi64EEESC_EEEEESJ_SK_SJ_SK_NS1E_6fusion15FusionCallbacksIS1I_NS1P_17LinearCombinationISJ_fSJ_fLNS_15FloatRoundStyleE2EEES1K_S1O_JEEENS4_5SM1004TMEM4LOAD26SM100_TMEM_LOAD_32dp32b64xENS4_13SM90_TMA_LOADENS12_INS13_ILi3ELi4ELi3EEES16_NST_INS5_IJS17_S1M_EEENS5_IJS1M_SC_EEEEEEENS4_39AutoVectorizingCopyWithAssumedAlignmentILi128EEENS4_14SM90_TMA_STOREES24_S26_S26_EEEvvEEEEvNT_6ParamsE) ;  /* 0xffffff4c02907950 */ /* 0x000fea0003c3ffff */
        .weak           $__internal_2_$__cuda_sm10x_tcgen05_guardrail_trap_unallocated_columns_being_dealloced
        .type           $__internal_2_$__cuda_sm10x_tcgen05_guardrail_trap_unallocated_columns_being_dealloced,@function
        .size           $__internal_2_$__cuda_sm10x_tcgen05_guardrail_trap_unallocated_columns_being_dealloced,(.L_x_203 - $__internal_2_$__cuda_sm10x_tcgen05_guardrail_trap_unallocated_columns_being_dealloced)
$__internal_2_$__cuda_sm10x_tcgen05_guardrail_trap_unallocated_columns_being_dealloced:
[----:B------:R-:W-:Y:S05]  /*b1c0*/  BPT.TRAP 0x1 ;  /* 0x000000040000795c */ /* 0x000fea0000300000 */
[----:B------:R-:W-:-:S04]  /*b1d0*/  HFMA2 R3, -RZ, RZ, 0, 0 ;  /* 0x00000000ff037431 */ /* 0x000fc800000001ff */
[----:B------:R-:W-:Y:S05]  /*b1e0*/  RET.REL.NODEC R2 `(_ZN7cutlass13device_kernelINS_4gemm6kernel13GemmUniversalIN4cute5tupleIJiiiiEEENS1_10collective13CollectiveMmaINS1_35MainloopSm100TmaUmmaWarpSpecializedILi12ELi2ELi2ENS5_IJNS4_1CILi2EEENSA_ILi1EEESC_EEEEENS5_IJNSA_ILi256EEENSA_ILi192EEENSA_ILi32EEEEEENS_10bfloat16_tENS5_IJlSC_lEEESJ_SK_NS4_8TiledMMAINS4_8MMA_AtomIJNS4_26SM100_MMA_F16BF16_2x1SM_SSISJ_SJ_fLi256ELi192ELNS4_4UMMA5MajorE0ELSP_0ELNSO_7ScaleInE0ELSQ_0EEEEEENS4_6LayoutINS5_IJSC_SC_SC_EEENS5_IJNSA_ILi0EEESV_SV_EEEEENS5_IJNS4_10UnderscoreESY_SY_EEEEENS4_18SM100_TMA_2SM_LOADENS4_14ComposedLayoutINS4_7SwizzleILi2ELi4ELi3EEENS4_18smem_ptr_flag_bitsILi16EEENST_INS5_IJNSA_ILi8EEESH_EEENS5_IJSH_SC_EEEEEEEvNS4_8identityES11_S1B_vS1C_EENS_8epilogue10collective18CollectiveEpilogueINS1E_23Sm100TmaWarpSpecializedILi3ELi2ELi64ELb1ELb0EEEJNS5_IJNSA_ILi128EEESG_SH_EEENS5_IJNST_IS1J_SC_EENST_INSA_ILi64EEESC_EEEEESJ_SK_SJ_SK_NS1E_6fusion15FusionCallbacksIS1I_NS1P_17LinearCombinationISJ_fSJ_fLNS_15FloatRoundStyleE2EEES1K_S1O_JEEENS4_5SM1004TMEM4LOAD26SM100_TMEM_LOAD_32dp32b64xENS4_13SM90_TMA_LOADENS12_INS13_ILi3ELi4ELi3EEES16_NST_INS5_IJS17_S1M_EEENS5_IJS1M_SC_EEEEEEENS4_39AutoVectorizingCopyWithAssumedAlignmentILi128EEENS4_14SM90_TMA_STOREES24_S26_S26_EEEvvEEEEvNT_6ParamsE) ;  /* 0xffffff4c02847950 */ /* 0x000fea0003c3ffff */
.L_x_202:
[----:B------:R-:W-:-:S00]  /*b1f0*/  BRA `(.L_x_202) ;  /* 0xfffffffc00fc7947 */ /* 0x000fc0000383ffff */
[----:B------:R-:W-:-:S00]  /*b200*/  NOP ;  /* 0x0000000000007918 */ /* 0x000fc00000000000 */
[----:B------:R-:W-:-:S00]  /*b210*/  NOP ;  /* 0x0000000000007918 */ /* 0x000fc00000000000 */
[----:B------:R-:W-:-:S00]  /*b220*/  NOP ;  /* 0x0000000000007918 */ /* 0x000fc00000000000 */
[----:B------:R-:W-:-:S00]  /*b230*/  NOP ;  /* 0x0000000000007918 */ /* 0x000fc00000000000 */
[----:B------:R-:W-:-:S00]  /*b240*/  NOP ;  /* 0x0000000000007918 */ /* 0x000fc00000000000 */
[----:B------:R-:W-:-:S00]  /*b250*/  NOP ;  /* 0x0000000000007918 */ /* 0x000fc00000000000 */
[----:B------:R-:W-:-:S00]  /*b260*/  NOP ;  /* 0x0000000000007918 */ /* 0x000fc00000000000 */
[----:B------:R-:W-:-:S00]  /*b270*/  NOP ;  /* 0x0000000000007918 */ /* 0x000fc00000000000 */
.L_x_203:


//--------------------- .nv.global.init           --------------------------
	.section	.nv.global.init,"aw",@progbits
.nv.global.init:
	.type		$str$27,@object
	.size		$str$27,($str$28 - $str$27)
$str$27:
        /*0000*/ 	.byte	0x28, 0x61, 0x64, 0x64, 0x72, 0x65, 0x73, 0x73, 0x20, 0x26, 0x20, 0x6d, 0x61, 0x73, 0x6b, 0x29
        /*0010*/ 	.byte	0x20, 0x3d, 0x3d, 0x20, 0x30, 0x00
	.type		$str$28,@object
	.size		$str$28,($str$26 - $str$28)
$str$28:
        /*0016*/ 	.byte	0x2f, 0x74, 0x6d, 0x70, 0x2f, 0x63, 0x75, 0x74, 0x6c, 0x61, 0x73, 0x73, 0x5f, 0x73, 0x77, 0x65
        /*0026*/ 	.byte	0x65, 0x70, 0x5f, 0x73, 0x72, 0x63, 0x2f, 0x69, 0x6e, 0x63, 0x6c, 0x75, 0x64, 0x65, 0x2f, 0x63
        /*0036*/ 	.byte	0x75, 0x74, 0x65, 0x2f, 0x70, 0x6f, 0x69, 0x6e, 0x74, 0x65, 0x72, 0x5f, 0x66, 0x6c, 0x61, 0x67
        /*0046*/ 	.byte	0x67, 0x65, 0x64, 0x2e, 0x68, 0x70, 0x70, 0x00
	.type		$str$26,@object
	.size		$str$26,($str$25 - $str$26)
$str$26:
        /*004e*/ 	.byte	0x2f, 0x74, 0x6d, 0x70, 0x2f, 0x63, 0x75, 0x74, 0x6c, 0x61, 0x73, 0x73, 0x5f, 0x73, 0x77, 0x65
        /*005e*/ 	.byte	0x65, 0x70, 0x5f, 0x73, 0x72, 0x63, 0x2f, 0x69, 0x6e, 0x63, 0x6c, 0x75, 0x64, 0x65, 0x2f, 0x63
        /*006e*/ 	.byte	0x75, 0x74, 0x65, 0x2f, 0x61, 0x74, 0x6f, 0x6d, 0x2f, 0x63, 0x6f, 0x70, 0x79, 0x5f, 0x74, 0x72
        /*007e*/ 	.byte	0x61, 0x69, 0x74, 0x73, 0x5f, 0x73, 0x6d, 0x31, 0x30, 0x30, 0x2e, 0x68, 0x70, 0x70, 0x00
	.type		$str$25,@object
	.size		$str$25,(__unnamed_1 - $str$25)
$str$25:
        /*008d*/ 	.byte	0x28, 0x28, 0x75, 0x69, 0x6e, 0x74, 0x33, 0x32, 0x5f, 0x74, 0x28, 0x74, 0x68, 0x72, 0x65, 0x61
        /*009d*/ 	.byte	0x64, 0x49, 0x64, 0x78, 0x2e, 0x78, 0x29, 0x20, 0x2f, 0x20, 0x33, 0x32, 0x29, 0x20, 0x25, 0x20
        /*00ad*/ 	.byte	0x34, 0x29, 0x20, 0x3d, 0x3d, 0x20, 0x28, 0x28, 0x28, 0x74, 0x6d, 0x65, 0x6d, 0x5f, 0x61, 0x64
        /*00bd*/ 	.byte	0x64, 0x72, 0x20, 0x3e, 0x3e, 0x20, 0x31, 0x36, 0x29, 0x20, 0x2f, 0x20, 0x33, 0x32, 0x29, 0x20
        /*00cd*/ 	.byte	0x25, 0x20, 0x34, 0x29, 0x00
	.type		__unnamed_1,@object
	.size		__unnamed_1,(__unnamed_2 - __unnamed_1)
__unnamed_1:
        /*00d2*/ 	.byte	0x61, 0x75, 0x74, 0x6f, 0x20, 0x63, 0x75, 0x74, 0x65, 0x3a, 0x3a, 0x61, 0x73, 0x5f, 0x70, 0x6f
        /* <DEDUP_REMOVED lines=24> */
        /*0262*/ 	.byte	0x38, 0x31, 0x39, 0x32, 0x3e, 0x3e, 0x3e, 0x3e, 0x5d, 0x00
	.type		__unnamed_2,@object
	.size		__unnamed_2,(.L_2 - __unnamed_2)
__unnamed_2:
        /* <DEDUP_REMOVED lines=43> */
        /*051c*/ 	.byte	0x74, 0x65, 0x3a, 0x3a, 0x43, 0x3c, 0x30, 0x3e, 0x3e, 0x3e, 0x3e, 0x5d, 0x00
.L_2:


//--------------------- .nv.shared._ZN7cutlass13device_kernelINS_4gemm6kernel13GemmUniversalIN4cute5tupleIJiiiiEEENS1_10collective13CollectiveMmaINS1_35MainloopSm100TmaUmmaWarpSpecializedILi12ELi2ELi2ENS5_IJNS4_1CILi2EEENSA_ILi1EEESC_EEEEENS5_IJNSA_ILi256EEENSA_ILi192EEENSA_ILi32EEEEEENS_10bfloat16_tENS5_IJlSC_lEEESJ_SK_NS4_8TiledMMAINS4_8MMA_AtomIJNS4_26SM100_MMA_F16BF16_2x1SM_SSISJ_SJ_fLi256ELi192ELNS4_4UMMA5MajorE0ELSP_0ELNSO_7ScaleInE0ELSQ_0EEEEEENS4_6LayoutINS5_IJSC_SC_SC_EEENS5_IJNSA_ILi0EEESV_SV_EEEEENS5_IJNS4_10UnderscoreESY_SY_EEEEENS4_18SM100_TMA_2SM_LOADENS4_14ComposedLayoutINS4_7SwizzleILi2ELi4ELi3EEENS4_18smem_ptr_flag_bitsILi16EEENST_INS5_IJNSA_ILi8EEESH_EEENS5_IJSH_SC_EEEEEEEvNS4_8identityES11_S1B_vS1C_EENS_8epilogue10collective18CollectiveEpilogueINS1E_23Sm100TmaWarpSpecializedILi3ELi2ELi64ELb1ELb0EEEJNS5_IJNSA_ILi128EEESG_SH_EEENS5_IJNST_IS1J_SC_EENST_INSA_ILi64EEESC_EEEEESJ_SK_SJ_SK_NS1E_6fusion15FusionCallbacksIS1I_NS1P_17LinearCombinationISJ_fSJ_fLNS_15FloatRoundStyleE2EEES1K_S1O_JEEENS4_5SM1004TMEM4LOAD26SM100_TMEM_LOAD_32dp32b64xENS4_13SM90_TMA_LOADENS12_INS13_ILi3ELi4ELi3EEES16_NST_INS5_IJS17_S1M_EEENS5_IJS1M_SC_EEEEEEENS4_39AutoVectorizingCopyWithAssumedAlignmentILi128EEENS4_14SM90_TMA_STOREES24_S26_S26_EEEvvEEEEvNT_6ParamsE --------------------------
	.section	.nv.shared._ZN7cutlass13device_kernelINS_4gemm6kernel13GemmUniversalIN4cute5tupleIJiiiiEEENS1_10collective13CollectiveMmaINS1_35MainloopSm100TmaUmmaWarpSpecializedILi12ELi2ELi2ENS5_IJNS4_1CILi2EEENSA_ILi1EEESC_EEEEENS5_IJNSA_ILi256EEENSA_ILi192EEENSA_ILi32EEEEEENS_10bfloat16_tENS5_IJlSC_lEEESJ_SK_NS4_8TiledMMAINS4_8MMA_AtomIJNS4_26SM100_MMA_F16BF16_2x1SM_SSISJ_SJ_fLi256ELi192ELNS4_4UMMA5MajorE0ELSP_0ELNSO_7ScaleInE0ELSQ_0EEEEEENS4_6LayoutINS5_IJSC_SC_SC_EEENS5_IJNSA_ILi0EEESV_SV_EEEEENS5_IJNS4_10UnderscoreESY_SY_EEEEENS4_18SM100_TMA_2SM_LOADENS4_14ComposedLayoutINS4_7SwizzleILi2ELi4ELi3EEENS4_18smem_ptr_flag_bitsILi16EEENST_INS5_IJNSA_ILi8EEESH_EEENS5_IJSH_SC_EEEEEEEvNS4_8identityES11_S1B_vS1C_EENS_8epilogue10collective18CollectiveEpilogueINS1E_23Sm100TmaWarpSpecializedILi3ELi2ELi64ELb1ELb0EEEJNS5_IJNSA_ILi128EEESG_SH_EEENS5_IJNST_IS1J_SC_EENST_INSA_ILi64EEESC_EEEEESJ_SK_SJ_SK_NS1E_6fusion15FusionCallbacksIS1I_NS1P_17LinearCombinationISJ_fSJ_fLNS_15FloatRoundStyleE2EEES1K_S1O_JEEENS4_5SM1004TMEM4LOAD26SM100_TMEM_LOAD_32dp32b64xENS4_13SM90_TMA_LOADENS12_INS13_ILi3ELi4ELi3EEES16_NST_INS5_IJS17_S1M_EEENS5_IJS1M_SC_EEEEEEENS4_39AutoVectorizingCopyWithAssumedAlignmentILi128EEENS4_14SM90_TMA_STOREES24_S26_S26_EEEvvEEEEvNT_6ParamsE,"aw",@nobits
	.sectionflags	@""
	.align	16
	.zero		1024


//--------------------- .nv.shared.reserved.0     --------------------------
	.section	.nv.shared.reserved.0,"aw",@nobits
	.weak		__nv_reservedSMEM_offset_0_alias
	.size		__nv_reservedSMEM_offset_0_alias, 0, 64
	.other		__nv_reservedSMEM_offset_0_alias,@"STO_CUDA_RESERVED_SHARED STV_DEFAULT"
__nv_reservedSMEM_offset_0_alias:
	.zero		0
.nv.shared.reserved.0:
	.zero		64
	.weak		__nv_reservedSMEM_tcgen05_partition
	.type		__nv_reservedSMEM_tcgen05_partition,@object
	.size		__nv_reservedSMEM_tcgen05_partition,(.L_0 - __nv_reservedSMEM_tcgen05_partition)
__nv_reservedSMEM_tcgen05_partition:
	.zero		32
.L_0:


//--------------------- .nv.global                --------------------------
	.section	.nv.global,"aw",@nobits
.nv.global:
	.type		_ZN40_INTERNAL_8d552c9a_4_k_cu_cc12561e_281654cute1_E,@object
	.size		_ZN40_INTERNAL_8d552c9a_4_k_cu_cc12561e_281654cute1_E,(_ZN40_INTERNAL_8d552c9a_4_k_cu_cc12561e_281654cuda3std3__45__cpo6cbeginE - _ZN40_INTERNAL_8d552c9a_4_k_cu_cc12561e_281654cute1_E)
_ZN40_INTERNAL_8d552c9a_4_k_cu_cc12561e_281654cute1_E:
	.zero		1
	.type		_ZN40_INTERNAL_8d552c9a_4_k_cu_cc12561e_281654cuda3std3__45__cpo6cbeginE,@object
	.size		_ZN40_INTERNAL_8d552c9a_4_k_cu_cc12561e_281654cuda3std3__45__cpo6cbeginE,(_ZN40_INTERNAL_8d552c9a_4_k_cu_cc12561e_281654cuda3std3__48in_placeE - _ZN40_INTERNAL_8d552c9a_4_k_cu_cc12561e_281654cuda3std3__45__cpo6cbeginE)
_ZN40_INTERNAL_8d552c9a_4_k_cu_cc12561e_281654cuda3std3__45__cpo6cbeginE:
	.zero		1
	.type		_ZN40_INTERNAL_8d552c9a_4_k_cu_cc12561e_281654cuda3std3__48in_placeE,@object
	.size		_ZN40_INTERNAL_8d552c9a_4_k_cu_cc12561e_281654cuda3std3__48in_placeE,(_ZN40_INTERNAL_8d552c9a_4_k_cu_cc12561e_281654cuda3std6ranges3__45__cpo9iter_moveE - _ZN40_INTERNAL_8d552c9a_4_k_cu_cc12561e_281654cuda3std3__48in_placeE)
_ZN40_INTERNAL_8d552c9a_4_k_cu_cc12561e_281654cuda3std3__48in_placeE:
	.zero		1
	.type		_ZN40_INTERNAL_8d552c9a_4_k_cu_cc12561e_281654cuda3std6ranges3__45__cpo9iter_moveE,@object
	.size		_ZN40_INTERNAL_8d552c9a_4_k_cu_cc12561e_281654cuda3std6ranges3__45__cpo9iter_moveE,(_ZN40_INTERNAL_8d552c9a_4_k_cu_cc12561e_281654cuda3std3__45__cpo5beginE - _ZN40_INTERNAL_8d552c9a_4_k_cu_cc12561e_281654cuda3std6ranges3__45__cpo9iter_moveE)
_ZN40_INTERNAL_8d552c9a_4_k_cu_cc12561e_281654cuda3std6ranges3__45__cpo9iter_moveE:
	.zero		1
	.type		_ZN40_INTERNAL_8d552c9a_4_k_cu_cc12561e_281654cuda3std3__45__cpo5beginE,@object
	.size		_ZN40_INTERNAL_8d552c9a_4_k_cu_cc12561e_281654cuda3std3__45__cpo5beginE,(_ZN40_INTERNAL_8d552c9a_4_k_cu_cc12561e_281654cuda3std3__442_GLOBAL__N__8d552c9a_4_k_cu_cc12561e_281656ignoreE - _ZN40_INTERNAL_8d552c9a_4_k_cu_cc12561e_281654cuda3std3__45__cpo5beginE)
_ZN40_INTERNAL_8d552c9a_4_k_cu_cc12561e_281654cuda3std3__45__cpo5beginE:
	.zero		1
	.type		_ZN40_INTERNAL_8d552c9a_4_k_cu_cc12561e_281654cuda3std3__442_GLOBAL__N__8d552c9a_4_k_cu_cc12561e_281656ignoreE,@object
	.size		_ZN40_INTERNAL_8d552c9a_4_k_cu_cc12561e_281654cuda3std3__442_GLOBAL__N__8d552c9a_4_k_cu_cc12561e_281656ignoreE,(_ZN40_INTERNAL_8d552c9a_4_k_cu_cc12561e_281654cute7productE - _ZN40_INTERNAL_8d552c9a_4_k_cu_cc12561e_281654cuda3std3__442_GLOBAL__N__8d552c9a_4_k_cu_cc12561e_281656ignoreE)
_ZN40_INTERNAL_8d552c9a_4_k_cu_cc12561e_281654cuda3std3__442_GLOBAL__N__8d552c9a_4_k_cu_cc12561e_281656ignoreE:
	.zero		1
	.type		_ZN40_INTERNAL_8d552c9a_4_k_cu_cc12561e_281654cute7productE,@object
	.size		_ZN40_INTERNAL_8d552c9a_4_k_cu_cc12561e_281654cute7productE,(_ZN40_INTERNAL_8d552c9a_4_k_cu_cc12561e_281654cuda3std3__45__cpo3endE - _ZN40_INTERNAL_8d552c9a_4_k_cu_cc12561e_281654cute7productE)
_ZN40_INTERNAL_8d552c9a_4_k_cu_cc12561e_281654cute7productE:
	.zero		1
	.type		_ZN40_INTERNAL_8d552c9a_4_k_cu_cc12561e_281654cuda3std3__45__cpo3endE,@object
	.size		_ZN40_INTERNAL_8d552c9a_4_k_cu_cc12561e_281654cuda3std3__45__cpo3endE,(_ZN40_INTERNAL_8d552c9a_4_k_cu_cc12561e_281654cuda3std3__419piecewise_constructE - _ZN40_INTERNAL_8d552c9a_4_k_cu_cc12561e_281654cuda3std3__45__cpo3endE)
_ZN40_INTERNAL_8d552c9a_4_k_cu_cc12561e_281654cuda3std3__45__cpo3endE:
	.zero		1
	.type		_ZN40_INTERNAL_8d552c9a_4_k_cu_cc12561e_281654cuda3std3__419piecewise_constructE,@object
	.size		_ZN40_INTERNAL_8d552c9a_4_k_cu_cc12561e_281654cuda3std3__419piecewise_constructE,(_ZN40_INTERNAL_8d552c9a_4_k_cu_cc12561e_281654cuda3std3__45__cpo4cendE - _ZN40_INTERNAL_8d552c9a_4_k_cu_cc12561e_281654cuda3std3__419piecewise_constructE)
_ZN40_INTERNAL_8d552c9a_4_k_cu_cc12561e_281654cuda3std3__419piecewise_constructE:
	.zero		1
	.type		_ZN40_INTERNAL_8d552c9a_4_k_cu_cc12561e_281654cuda3std3__45__cpo4cendE,@object
	.size		_ZN40_INTERNAL_8d552c9a_4_k_cu_cc12561e_281654cuda3std3__45__cpo4cendE,(_ZN40_INTERNAL_8d552c9a_4_k_cu_cc12561e_281654cuda3std6ranges3__45__cpo4swapE - _ZN40_INTERNAL_8d552c9a_4_k_cu_cc12561e_281654cuda3std3__45__cpo4cendE)
_ZN40_INTERNAL_8d552c9a_4_k_cu_cc12561e_281654cuda3std3__45__cpo4cendE:
	.zero		1
	.type		_ZN40_INTERNAL_8d552c9a_4_k_cu_cc12561e_281654cuda3std6ranges3__45__cpo4swapE,@object
	.size		_ZN40_INTERNAL_8d552c9a_4_k_cu_cc12561e_281654cuda3std6ranges3__45__cpo4swapE,(.L_10 - _ZN40_INTERNAL_8d552c9a_4_k_cu_cc12561e_281654cuda3std6ranges3__45__cpo4swapE)
_ZN40_INTERNAL_8d552c9a_4_k_cu_cc12561e_281654cuda3std6ranges3__45__cpo4swapE:
	.zero		1
.L_10:


//--------------------- .nv.constant0._ZN7cutlass13device_kernelINS_4gemm6kernel13GemmUniversalIN4cute5tupleIJiiiiEEENS1_10collective13CollectiveMmaINS1_35MainloopSm100TmaUmmaWarpSpecializedILi12ELi2ELi2ENS5_IJNS4_1CILi2EEENSA_ILi1EEESC_EEEEENS5_IJNSA_ILi256EEENSA_ILi192EEENSA_ILi32EEEEEENS_10bfloat16_tENS5_IJlSC_lEEESJ_SK_NS4_8TiledMMAINS4_8MMA_AtomIJNS4_26SM100_MMA_F16BF16_2x1SM_SSISJ_SJ_fLi256ELi192ELNS4_4UMMA5MajorE0ELSP_0ELNSO_7ScaleInE0ELSQ_0EEEEEENS4_6LayoutINS5_IJSC_SC_SC_EEENS5_IJNSA_ILi0EEESV_SV_EEEEENS5_IJNS4_10UnderscoreESY_SY_EEEEENS4_18SM100_TMA_2SM_LOADENS4_14ComposedLayoutINS4_7SwizzleILi2ELi4ELi3EEENS4_18smem_ptr_flag_bitsILi16EEENST_INS5_IJNSA_ILi8EEESH_EEENS5_IJSH_SC_EEEEEEEvNS4_8identityES11_S1B_vS1C_EENS_8epilogue10collective18CollectiveEpilogueINS1E_23Sm100TmaWarpSpecializedILi3ELi2ELi64ELb1ELb0EEEJNS5_IJNSA_ILi128EEESG_SH_EEENS5_IJNST_IS1J_SC_EENST_INSA_ILi64EEESC_EEEEESJ_SK_SJ_SK_NS1E_6fusion15FusionCallbacksIS1I_NS1P_17LinearCombinationISJ_fSJ_fLNS_15FloatRoundStyleE2EEES1K_S1O_JEEENS4_5SM1004TMEM4LOAD26SM100_TMEM_LOAD_32dp32b64xENS4_13SM90_TMA_LOADENS12_INS13_ILi3ELi4ELi3EEES16_NST_INS5_IJS17_S1M_EEENS5_IJS1M_SC_EEEEEEENS4_39AutoVectorizingCopyWithAssumedAlignmentILi128EEENS4_14SM90_TMA_STOREES24_S26_S26_EEEvvEEEEvNT_6ParamsE --------------------------
	.section	.nv.constant0._ZN7cutlass13device_kernelINS_4gemm6kernel13GemmUniversalIN4cute5tupleIJiiiiEEENS1_10collective13CollectiveMmaINS1_35MainloopSm100TmaUmmaWarpSpecializedILi12ELi2ELi2ENS5_IJNS4_1CILi2EEENSA_ILi1EEESC_EEEEENS5_IJNSA_ILi256EEENSA_ILi192EEENSA_ILi32EEEEEENS_10bfloat16_tENS5_IJlSC_lEEESJ_SK_NS4_8TiledMMAINS4_8MMA_AtomIJNS4_26SM100_MMA_F16BF16_2x1SM_SSISJ_SJ_fLi256ELi192ELNS4_4UMMA5MajorE0ELSP_0ELNSO_7ScaleInE0ELSQ_0EEEEEENS4_6LayoutINS5_IJSC_SC_SC_EEENS5_IJNSA_ILi0EEESV_SV_EEEEENS5_IJNS4_10UnderscoreESY_SY_EEEEENS4_18SM100_TMA_2SM_LOADENS4_14ComposedLayoutINS4_7SwizzleILi2ELi4ELi3EEENS4_18smem_ptr_flag_bitsILi16EEENST_INS5_IJNSA_ILi8EEESH_EEENS5_IJSH_SC_EEEEEEEvNS4_8identityES11_S1B_vS1C_EENS_8epilogue10collective18CollectiveEpilogueINS1E_23Sm100TmaWarpSpecializedILi3ELi2ELi64ELb1ELb0EEEJNS5_IJNSA_ILi128EEESG_SH_EEENS5_IJNST_IS1J_SC_EENST_INSA_ILi64EEESC_EEEEESJ_SK_SJ_SK_NS1E_6fusion15FusionCallbacksIS1I_NS1P_17LinearCombinationISJ_fSJ_fLNS_15FloatRoundStyleE2EEES1K_S1O_JEEENS4_5SM1004TMEM4LOAD26SM100_TMEM_LOAD_32dp32b64xENS4_13SM90_TMA_LOADENS12_INS13_ILi3ELi4ELi3EEES16_NST_INS5_IJS17_S1M_EEENS5_IJS1M_SC_EEEEEEENS4_39AutoVectorizingCopyWithAssumedAlignmentILi128EEENS4_14SM90_TMA_STOREES24_S26_S26_EEEvvEEEEvNT_6ParamsE,"a",@progbits
	.sectionflags	@""
	.align	4
.nv.constant0._ZN7cutlass13device_kernelINS_4gemm6kernel13GemmUniversalIN4cute5tupleIJiiiiEEENS1_10collective13CollectiveMmaINS1_35MainloopSm100TmaUmmaWarpSpecializedILi12ELi2ELi2ENS5_IJNS4_1CILi2EEENSA_ILi1EEESC_EEEEENS5_IJNSA_ILi256EEENSA_ILi192EEENSA_ILi32EEEEEENS_10bfloat16_tENS5_IJlSC_lEEESJ_SK_NS4_8TiledMMAINS4_8MMA_AtomIJNS4_26SM100_MMA_F16BF16_2x1SM_SSISJ_SJ_fLi256ELi192ELNS4_4UMMA5MajorE0ELSP_0ELNSO_7ScaleInE0ELSQ_0EEEEEENS4_6LayoutINS5_IJSC_SC_SC_EEENS5_IJNSA_ILi0EEESV_SV_EEEEENS5_IJNS4_10UnderscoreESY_SY_EEEEENS4_18SM100_TMA_2SM_LOADENS4_14ComposedLayoutINS4_7SwizzleILi2ELi4ELi3EEENS4_18smem_ptr_flag_bitsILi16EEENST_INS5_IJNSA_ILi8EEESH_EEENS5_IJSH_SC_EEEEEEEvNS4_8identityES11_S1B_vS1C_EENS_8epilogue10collective18CollectiveEpilogueINS1E_23Sm100TmaWarpSpecializedILi3ELi2ELi64ELb1ELb0EEEJNS5_IJNSA_ILi128EEESG_SH_EEENS5_IJNST_IS1J_SC_EENST_INSA_ILi64EEESC_EEEEESJ_SK_SJ_SK_NS1E_6fusion15FusionCallbacksIS1I_NS1P_17LinearCombinationISJ_fSJ_fLNS_15FloatRoundStyleE2EEES1K_S1O_JEEENS4_5SM1004TMEM4LOAD26SM100_TMEM_LOAD_32dp32b64xENS4_13SM90_TMA_LOADENS12_INS13_ILi3ELi4ELi3EEES16_NST_INS5_IJS17_S1M_EEENS5_IJS1M_SC_EEEEEEENS4_39AutoVectorizingCopyWithAssumedAlignmentILi128EEENS4_14SM90_TMA_STOREES24_S26_S26_EEEvvEEEEvNT_6ParamsE:
	.zero		2944


//--------------------- SYMBOLS --------------------------

	.type		.nv.reservedSmem.offset0,@object
	.size		.nv.reservedSmem.offset0,0x4
	.type		.nv.reservedSmem.cap,@object
	.size		.nv.reservedSmem.cap,0x4
	.type		__assertfail,@function
